	.headerflags	@"EF_CUDA_TEXMODE_UNIFIED EF_CUDA_64BIT_ADDRESS EF_CUDA_SM86 EF_CUDA_VIRTUAL_SM(EF_CUDA_SM86)"
	.elftype	@"ET_EXEC"


//--------------------- .nv.info                  --------------------------
	.section	.nv.info,"",@"SHT_CUDA_INFO"
	.align	4


	//----- nvinfo : EIATTR_REGCOUNT
	.align		4
        /*0000*/ 	.byte	0x04, 0x2f
        /*0002*/ 	.short	(.L_1 - .L_0)
	.align		4
.L_0:
        /*0004*/ 	.word	index@(fused_layer_norm_cast1_n_1_to_256__kernel)
        /*0008*/ 	.word	0x00000030


	//----- nvinfo : EIATTR_MAX_STACK_SIZE
	.align		4
.L_1:
        /*000c*/ 	.byte	0x04, 0x23
        /*000e*/ 	.short	(.L_3 - .L_2)
	.align		4
.L_2:
        /*0010*/ 	.word	index@($fused_layer_norm_cast1_n_1_to_256__kernel$__cuda_sm20_sqrt_rn_f32_slowpath)
        /*0014*/ 	.word	0x00000000


	//----- nvinfo : EIATTR_MIN_STACK_SIZE
	.align		4
.L_3:
        /*0018*/ 	.byte	0x04, 0x12
        /*001a*/ 	.short	(.L_5 - .L_4)
	.align		4
.L_4:
        /*001c*/ 	.word	index@($fused_layer_norm_cast1_n_1_to_256__kernel$__cuda_sm20_sqrt_rn_f32_slowpath)
        /*0020*/ 	.word	0x00000000


	//----- nvinfo : EIATTR_FRAME_SIZE
	.align		4
.L_5:
        /*0024*/ 	.byte	0x04, 0x11
        /*0026*/ 	.short	(.L_7 - .L_6)
	.align		4
.L_6:
        /*0028*/ 	.word	index@($fused_layer_norm_cast1_n_1_to_256__kernel$__cuda_sm20_sqrt_rn_f32_slowpath)
        /*002c*/ 	.word	0x00000000


	//----- nvinfo : EIATTR_MAX_STACK_SIZE
	.align		4
.L_7:
        /*0030*/ 	.byte	0x04, 0x23
        /*0032*/ 	.short	(.L_9 - .L_8)
	.align		4
.L_8:
        /*0034*/ 	.word	index@($fused_layer_norm_cast1_n_1_to_256__kernel$__cuda_sm20_rcp_rn_f32_slowpath)
        /*0038*/ 	.word	0x00000000


	//----- nvinfo : EIATTR_MIN_STACK_SIZE
	.align		4
.L_9:
        /*003c*/ 	.byte	0x04, 0x12
        /*003e*/ 	.short	(.L_11 - .L_10)
	.align		4
.L_10:
        /*0040*/ 	.word	index@($fused_layer_norm_cast1_n_1_to_256__kernel$__cuda_sm20_rcp_rn_f32_slowpath)
        /*0044*/ 	.word	0x00000000


	//----- nvinfo : EIATTR_FRAME_SIZE
	.align		4
.L_11:
        /*0048*/ 	.byte	0x04, 0x11
        /*004a*/ 	.short	(.L_13 - .L_12)
	.align		4
.L_12:
        /*004c*/ 	.word	index@($fused_layer_norm_cast1_n_1_to_256__kernel$__cuda_sm20_rcp_rn_f32_slowpath)
        /*0050*/ 	.word	0x00000000


	//----- nvinfo : EIATTR_MAX_STACK_SIZE
	.align		4
.L_13:
        /*0054*/ 	.byte	0x04, 0x23
        /*0056*/ 	.short	(.L_15 - .L_14)
	.align		4
.L_14:
        /*0058*/ 	.word	index@(fused_layer_norm_cast1_n_1_to_256__kernel)
        /*005c*/ 	.word	0x00000000


	//----- nvinfo : EIATTR_MIN_STACK_SIZE
	.align		4
.L_15:
        /*0060*/ 	.byte	0x04, 0x12
        /*0062*/ 	.short	(.L_17 - .L_16)
	.align		4
.L_16:
        /*0064*/ 	.word	index@(fused_layer_norm_cast1_n_1_to_256__kernel)
        /*0068*/ 	.word	0x00000000


	//----- nvinfo : EIATTR_FRAME_SIZE
	.align		4
.L_17:
        /*006c*/ 	.byte	0x04, 0x11
        /*006e*/ 	.short	(.L_19 - .L_18)
	.align		4
.L_18:
        /*0070*/ 	.word	index@(fused_layer_norm_cast1_n_1_to_256__kernel)
        /*0074*/ 	.word	0x00000000


	//----- nvinfo : EIATTR_REGCOUNT
	.align		4
.L_19:
        /*0078*/ 	.byte	0x04, 0x2f
        /*007a*/ 	.short	(.L_21 - .L_20)
	.align		4
.L_20:
        /*007c*/ 	.word	index@(fused_layer_norm_cast1_n_257_to_512__kernel)
        /*0080*/ 	.word	0x00000028


	//----- nvinfo : EIATTR_MAX_STACK_SIZE
	.align		4
.L_21:
        /*0084*/ 	.byte	0x04, 0x23
        /*0086*/ 	.short	(.L_23 - .L_22)
	.align		4
.L_22:
        /*0088*/ 	.word	index@($fused_layer_norm_cast1_n_257_to_512__kernel$__cuda_sm20_sqrt_rn_f32_slowpath)
        /*008c*/ 	.word	0x00000000


	//----- nvinfo : EIATTR_MIN_STACK_SIZE
	.align		4
.L_23:
        /*0090*/ 	.byte	0x04, 0x12
        /*0092*/ 	.short	(.L_25 - .L_24)
	.align		4
.L_24:
        /*0094*/ 	.word	index@($fused_layer_norm_cast1_n_257_to_512__kernel$__cuda_sm20_sqrt_rn_f32_slowpath)
        /*0098*/ 	.word	0x00000000


	//----- nvinfo : EIATTR_FRAME_SIZE
	.align		4
.L_25:
        /*009c*/ 	.byte	0x04, 0x11
        /*009e*/ 	.short	(.L_27 - .L_26)
	.align		4
.L_26:
        /*00a0*/ 	.word	index@($fused_layer_norm_cast1_n_257_to_512__kernel$__cuda_sm20_sqrt_rn_f32_slowpath)
        /*00a4*/ 	.word	0x00000000


	//----- nvinfo : EIATTR_MAX_STACK_SIZE
	.align		4
.L_27:
        /*00a8*/ 	.byte	0x04, 0x23
        /*00aa*/ 	.short	(.L_29 - .L_28)
	.align		4
.L_28:
        /*00ac*/ 	.word	index@($fused_layer_norm_cast1_n_257_to_512__kernel$__cuda_sm20_rcp_rn_f32_slowpath)
        /*00b0*/ 	.word	0x00000000


	//----- nvinfo : EIATTR_MIN_STACK_SIZE
	.align		4
.L_29:
        /*00b4*/ 	.byte	0x04, 0x12
        /*00b6*/ 	.short	(.L_31 - .L_30)
	.align		4
.L_30:
        /*00b8*/ 	.word	index@($fused_layer_norm_cast1_n_257_to_512__kernel$__cuda_sm20_rcp_rn_f32_slowpath)
        /*00bc*/ 	.word	0x00000000


	//----- nvinfo : EIATTR_FRAME_SIZE
	.align		4
.L_31:
        /*00c0*/ 	.byte	0x04, 0x11
        /*00c2*/ 	.short	(.L_33 - .L_32)
	.align		4
.L_32:
        /*00c4*/ 	.word	index@($fused_layer_norm_cast1_n_257_to_512__kernel$__cuda_sm20_rcp_rn_f32_slowpath)
        /*00c8*/ 	.word	0x00000000


	//----- nvinfo : EIATTR_MAX_STACK_SIZE
	.align		4
.L_33:
        /*00cc*/ 	.byte	0x04, 0x23
        /*00ce*/ 	.short	(.L_35 - .L_34)
	.align		4
.L_34:
        /*00d0*/ 	.word	index@(fused_layer_norm_cast1_n_257_to_512__kernel)
        /*00d4*/ 	.word	0x00000000


	//----- nvinfo : EIATTR_MIN_STACK_SIZE
	.align		4
.L_35:
        /*00d8*/ 	.byte	0x04, 0x12
        /*00da*/ 	.short	(.L_37 - .L_36)
	.align		4
.L_36:
        /*00dc*/ 	.word	index@(fused_layer_norm_cast1_n_257_to_512__kernel)
        /*00e0*/ 	.word	0x00000000


	//----- nvinfo : EIATTR_FRAME_SIZE
	.align		4
.L_37:
        /*00e4*/ 	.byte	0x04, 0x11
        /*00e6*/ 	.short	(.L_39 - .L_38)
	.align		4
.L_38:
        /*00e8*/ 	.word	index@(fused_layer_norm_cast1_n_257_to_512__kernel)
        /*00ec*/ 	.word	0x00000000


	//----- nvinfo : EIATTR_REGCOUNT
	.align		4
.L_39:
        /*00f0*/ 	.byte	0x04, 0x2f
        /*00f2*/ 	.short	(.L_41 - .L_40)
	.align		4
.L_40:
        /*00f4*/ 	.word	index@(fused_layer_norm_cast1_n_513_to_1280__kernel)
        /*00f8*/ 	.word	0x00000030


	//----- nvinfo : EIATTR_MAX_STACK_SIZE
	.align		4
.L_41:
        /*00fc*/ 	.byte	0x04, 0x23
        /*00fe*/ 	.short	(.L_43 - .L_42)
	.align		4
.L_42:
        /*0100*/ 	.word	index@($fused_layer_norm_cast1_n_513_to_1280__kernel$__cuda_sm20_sqrt_rn_f32_slowpath)
        /*0104*/ 	.word	0x00000000


	//----- nvinfo : EIATTR_MIN_STACK_SIZE
	.align		4
.L_43:
        /*0108*/ 	.byte	0x04, 0x12
        /*010a*/ 	.short	(.L_45 - .L_44)
	.align		4
.L_44:
        /*010c*/ 	.word	index@($fused_layer_norm_cast1_n_513_to_1280__kernel$__cuda_sm20_sqrt_rn_f32_slowpath)
        /*0110*/ 	.word	0x00000000


	//----- nvinfo : EIATTR_FRAME_SIZE
	.align		4
.L_45:
        /*0114*/ 	.byte	0x04, 0x11
        /*0116*/ 	.short	(.L_47 - .L_46)
	.align		4
.L_46:
        /*0118*/ 	.word	index@($fused_layer_norm_cast1_n_513_to_1280__kernel$__cuda_sm20_sqrt_rn_f32_slowpath)
        /*011c*/ 	.word	0x00000000


	//----- nvinfo : EIATTR_MAX_STACK_SIZE
	.align		4
.L_47:
        /*0120*/ 	.byte	0x04, 0x23
        /*0122*/ 	.short	(.L_49 - .L_48)
	.align		4
.L_48:
        /*0124*/ 	.word	index@($fused_layer_norm_cast1_n_513_to_1280__kernel$__cuda_sm20_rcp_rn_f32_slowpath)
        /*0128*/ 	.word	0x00000000


	//----- nvinfo : EIATTR_MIN_STACK_SIZE
	.align		4
.L_49:
        /*012c*/ 	.byte	0x04, 0x12
        /*012e*/ 	.short	(.L_51 - .L_50)
	.align		4
.L_50:
        /*0130*/ 	.word	index@($fused_layer_norm_cast1_n_513_to_1280__kernel$__cuda_sm20_rcp_rn_f32_slowpath)
        /*0134*/ 	.word	0x00000000


	//----- nvinfo : EIATTR_FRAME_SIZE
	.align		4
.L_51:
        /*0138*/ 	.byte	0x04, 0x11
        /*013a*/ 	.short	(.L_53 - .L_52)
	.align		4
.L_52:
        /*013c*/ 	.word	index@($fused_layer_norm_cast1_n_513_to_1280__kernel$__cuda_sm20_rcp_rn_f32_slowpath)
        /*0140*/ 	.word	0x00000000


	//----- nvinfo : EIATTR_MAX_STACK_SIZE
	.align		4
.L_53:
        /*0144*/ 	.byte	0x04, 0x23
        /*0146*/ 	.short	(.L_55 - .L_54)
	.align		4
.L_54:
        /*0148*/ 	.word	index@(fused_layer_norm_cast1_n_513_to_1280__kernel)
        /*014c*/ 	.word	0x00000000


	//----- nvinfo : EIATTR_MIN_STACK_SIZE
	.align		4
.L_55:
        /*0150*/ 	.byte	0x04, 0x12
        /*0152*/ 	.short	(.L_57 - .L_56)
	.align		4
.L_56:
        /*0154*/ 	.word	index@(fused_layer_norm_cast1_n_513_to_1280__kernel)
        /*0158*/ 	.word	0x00000000


	//----- nvinfo : EIATTR_FRAME_SIZE
	.align		4
.L_57:
        /*015c*/ 	.byte	0x04, 0x11
        /*015e*/ 	.short	(.L_59 - .L_58)
	.align		4
.L_58:
        /*0160*/ 	.word	index@(fused_layer_norm_cast1_n_513_to_1280__kernel)
        /*0164*/ 	.word	0x00000000


	//----- nvinfo : EIATTR_REGCOUNT
	.align		4
.L_59:
        /*0168*/ 	.byte	0x04, 0x2f
        /*016a*/ 	.short	(.L_61 - .L_60)
	.align		4
.L_60:
        /*016c*/ 	.word	index@(fused_layer_norm_cast1_n_1281_to_2816__kernel)
        /*0170*/ 	.word	0x00000021


	//----- nvinfo : EIATTR_MAX_STACK_SIZE
	.align		4
.L_61:
        /*0174*/ 	.byte	0x04, 0x23
        /*0176*/ 	.short	(.L_63 - .L_62)
	.align		4
.L_62:
        /*0178*/ 	.word	index@($fused_layer_norm_cast1_n_1281_to_2816__kernel$__cuda_sm20_sqrt_rn_f32_slowpath)
        /*017c*/ 	.word	0x00000000


	//----- nvinfo : EIATTR_MIN_STACK_SIZE
	.align		4
.L_63:
        /*0180*/ 	.byte	0x04, 0x12
        /*0182*/ 	.short	(.L_65 - .L_64)
	.align		4
.L_64:
        /*0184*/ 	.word	index@($fused_layer_norm_cast1_n_1281_to_2816__kernel$__cuda_sm20_sqrt_rn_f32_slowpath)
        /*0188*/ 	.word	0x00000000


	//----- nvinfo : EIATTR_FRAME_SIZE
	.align		4
.L_65:
        /*018c*/ 	.byte	0x04, 0x11
        /*018e*/ 	.short	(.L_67 - .L_66)
	.align		4
.L_66:
        /*0190*/ 	.word	index@($fused_layer_norm_cast1_n_1281_to_2816__kernel$__cuda_sm20_sqrt_rn_f32_slowpath)
        /*0194*/ 	.word	0x00000000


	//----- nvinfo : EIATTR_MAX_STACK_SIZE
	.align		4
.L_67:
        /*0198*/ 	.byte	0x04, 0x23
        /*019a*/ 	.short	(.L_69 - .L_68)
	.align		4
.L_68:
        /*019c*/ 	.word	index@($fused_layer_norm_cast1_n_1281_to_2816__kernel$__cuda_sm20_rcp_rn_f32_slowpath)
        /*01a0*/ 	.word	0x00000000


	//----- nvinfo : EIATTR_MIN_STACK_SIZE
	.align		4
.L_69:
        /*01a4*/ 	.byte	0x04, 0x12
        /*01a6*/ 	.short	(.L_71 - .L_70)
	.align		4
.L_70:
        /*01a8*/ 	.word	index@($fused_layer_norm_cast1_n_1281_to_2816__kernel$__cuda_sm20_rcp_rn_f32_slowpath)
        /*01ac*/ 	.word	0x00000000


	//----- nvinfo : EIATTR_FRAME_SIZE
	.align		4
.L_71:
        /*01b0*/ 	.byte	0x04, 0x11
        /*01b2*/ 	.short	(.L_73 - .L_72)
	.align		4
.L_72:
        /*01b4*/ 	.word	index@($fused_layer_norm_cast1_n_1281_to_2816__kernel$__cuda_sm20_rcp_rn_f32_slowpath)
        /*01b8*/ 	.word	0x00000000


	//----- nvinfo : EIATTR_MAX_STACK_SIZE
	.align		4
.L_73:
        /*01bc*/ 	.byte	0x04, 0x23
        /*01be*/ 	.short	(.L_75 - .L_74)
	.align		4
.L_74:
        /*01c0*/ 	.word	index@(fused_layer_norm_cast1_n_1281_to_2816__kernel)
        /*01c4*/ 	.word	0x00000000


	//----- nvinfo : EIATTR_MIN_STACK_SIZE
	.align		4
.L_75:
        /*01c8*/ 	.byte	0x04, 0x12
        /*01ca*/ 	.short	(.L_77 - .L_76)
	.align		4
.L_76:
        /*01cc*/ 	.word	index@(fused_layer_norm_cast1_n_1281_to_2816__kernel)
        /*01d0*/ 	.word	0x00000000


	//----- nvinfo : EIATTR_FRAME_SIZE
	.align		4
.L_77:
        /*01d4*/ 	.byte	0x04, 0x11
        /*01d6*/ 	.short	(.L_79 - .L_78)
	.align		4
.L_78:
        /*01d8*/ 	.word	index@(fused_layer_norm_cast1_n_1281_to_2816__kernel)
        /*01dc*/ 	.word	0x00000000


	//----- nvinfo : EIATTR_REGCOUNT
	.align		4
.L_79:
        /*01e0*/ 	.byte	0x04, 0x2f
        /*01e2*/ 	.short	(.L_81 - .L_80)
	.align		4
.L_80:
        /*01e4*/ 	.word	index@(fused_layer_norm_cast1_n_2817_to_3072__kernel)
        /*01e8*/ 	.word	0x00000027


	//----- nvinfo : EIATTR_MAX_STACK_SIZE
	.align		4
.L_81:
        /*01ec*/ 	.byte	0x04, 0x23
        /*01ee*/ 	.short	(.L_83 - .L_82)
	.align		4
.L_82:
        /*01f0*/ 	.word	index@($fused_layer_norm_cast1_n_2817_to_3072__kernel$__cuda_sm20_sqrt_rn_f32_slowpath)
        /*01f4*/ 	.word	0x00000000


	//----- nvinfo : EIATTR_MIN_STACK_SIZE
	.align		4
.L_83:
        /*01f8*/ 	.byte	0x04, 0x12
        /*01fa*/ 	.short	(.L_85 - .L_84)
	.align		4
.L_84:
        /*01fc*/ 	.word	index@($fused_layer_norm_cast1_n_2817_to_3072__kernel$__cuda_sm20_sqrt_rn_f32_slowpath)
        /*0200*/ 	.word	0x00000000


	//----- nvinfo : EIATTR_FRAME_SIZE
	.align		4
.L_85:
        /*0204*/ 	.byte	0x04, 0x11
        /*0206*/ 	.short	(.L_87 - .L_86)
	.align		4
.L_86:
        /*0208*/ 	.word	index@($fused_layer_norm_cast1_n_2817_to_3072__kernel$__cuda_sm20_sqrt_rn_f32_slowpath)
        /*020c*/ 	.word	0x00000000


	//----- nvinfo : EIATTR_MAX_STACK_SIZE
	.align		4
.L_87:
        /*0210*/ 	.byte	0x04, 0x23
        /*0212*/ 	.short	(.L_89 - .L_88)
	.align		4
.L_88:
        /*0214*/ 	.word	index@($fused_layer_norm_cast1_n_2817_to_3072__kernel$__cuda_sm20_rcp_rn_f32_slowpath)
        /*0218*/ 	.word	0x00000000


	//----- nvinfo : EIATTR_MIN_STACK_SIZE
	.align		4
.L_89:
        /*021c*/ 	.byte	0x04, 0x12
        /*021e*/ 	.short	(.L_91 - .L_90)
	.align		4
.L_90:
        /*0220*/ 	.word	index@($fused_layer_norm_cast1_n_2817_to_3072__kernel$__cuda_sm20_rcp_rn_f32_slowpath)
        /*0224*/ 	.word	0x00000000


	//----- nvinfo : EIATTR_FRAME_SIZE
	.align		4
.L_91:
        /*0228*/ 	.byte	0x04, 0x11
        /*022a*/ 	.short	(.L_93 - .L_92)
	.align		4
.L_92:
        /*022c*/ 	.word	index@($fused_layer_norm_cast1_n_2817_to_3072__kernel$__cuda_sm20_rcp_rn_f32_slowpath)
        /*0230*/ 	.word	0x00000000


	//----- nvinfo : EIATTR_MAX_STACK_SIZE
	.align		4
.L_93:
        /*0234*/ 	.byte	0x04, 0x23
        /*0236*/ 	.short	(.L_95 - .L_94)
	.align		4
.L_94:
        /*0238*/ 	.word	index@(fused_layer_norm_cast1_n_2817_to_3072__kernel)
        /*023c*/ 	.word	0x00000000


	//----- nvinfo : EIATTR_MIN_STACK_SIZE
	.align		4
.L_95:
        /*0240*/ 	.byte	0x04, 0x12
        /*0242*/ 	.short	(.L_97 - .L_96)
	.align		4
.L_96:
        /*0244*/ 	.word	index@(fused_layer_norm_cast1_n_2817_to_3072__kernel)
        /*0248*/ 	.word	0x00000000


	//----- nvinfo : EIATTR_FRAME_SIZE
	.align		4
.L_97:
        /*024c*/ 	.byte	0x04, 0x11
        /*024e*/ 	.short	(.L_99 - .L_98)
	.align		4
.L_98:
        /*0250*/ 	.word	index@(fused_layer_norm_cast1_n_2817_to_3072__kernel)
        /*0254*/ 	.word	0x00000000


	//----- nvinfo : EIATTR_REGCOUNT
	.align		4
.L_99:
        /*0258*/ 	.byte	0x04, 0x2f
        /*025a*/ 	.short	(.L_101 - .L_100)
	.align		4
.L_100:
        /*025c*/ 	.word	index@(fused_layer_norm_cast1_n_3073_to_4096__kernel)
        /*0260*/ 	.word	0x00000021


	//----- nvinfo : EIATTR_MAX_STACK_SIZE
	.align		4
.L_101:
        /*0264*/ 	.byte	0x04, 0x23
        /*0266*/ 	.short	(.L_103 - .L_102)
	.align		4
.L_102:
        /*0268*/ 	.word	index@($fused_layer_norm_cast1_n_3073_to_4096__kernel$__cuda_sm20_sqrt_rn_f32_slowpath)
        /*026c*/ 	.word	0x00000000


	//----- nvinfo : EIATTR_MIN_STACK_SIZE
	.align		4
.L_103:
        /*0270*/ 	.byte	0x04, 0x12
        /*0272*/ 	.short	(.L_105 - .L_104)
	.align		4
.L_104:
        /*0274*/ 	.word	index@($fused_layer_norm_cast1_n_3073_to_4096__kernel$__cuda_sm20_sqrt_rn_f32_slowpath)
        /*0278*/ 	.word	0x00000000


	//----- nvinfo : EIATTR_FRAME_SIZE
	.align		4
.L_105:
        /*027c*/ 	.byte	0x04, 0x11
        /*027e*/ 	.short	(.L_107 - .L_106)
	.align		4
.L_106:
        /*0280*/ 	.word	index@($fused_layer_norm_cast1_n_3073_to_4096__kernel$__cuda_sm20_sqrt_rn_f32_slowpath)
        /*0284*/ 	.word	0x00000000


	//----- nvinfo : EIATTR_MAX_STACK_SIZE
	.align		4
.L_107:
        /*0288*/ 	.byte	0x04, 0x23
        /*028a*/ 	.short	(.L_109 - .L_108)
	.align		4
.L_108:
        /*028c*/ 	.word	index@($fused_layer_norm_cast1_n_3073_to_4096__kernel$__cuda_sm20_rcp_rn_f32_slowpath)
        /*0290*/ 	.word	0x00000000


	//----- nvinfo : EIATTR_MIN_STACK_SIZE
	.align		4
.L_109:
        /*0294*/ 	.byte	0x04, 0x12
        /*0296*/ 	.short	(.L_111 - .L_110)
	.align		4
.L_110:
        /*0298*/ 	.word	index@($fused_layer_norm_cast1_n_3073_to_4096__kernel$__cuda_sm20_rcp_rn_f32_slowpath)
        /*029c*/ 	.word	0x00000000


	//----- nvinfo : EIATTR_FRAME_SIZE
	.align		4
.L_111:
        /*02a0*/ 	.byte	0x04, 0x11
        /*02a2*/ 	.short	(.L_113 - .L_112)
	.align		4
.L_112:
        /*02a4*/ 	.word	index@($fused_layer_norm_cast1_n_3073_to_4096__kernel$__cuda_sm20_rcp_rn_f32_slowpath)
        /*02a8*/ 	.word	0x00000000


	//----- nvinfo : EIATTR_MAX_STACK_SIZE
	.align		4
.L_113:
        /*02ac*/ 	.byte	0x04, 0x23
        /*02ae*/ 	.short	(.L_115 - .L_114)
	.align		4
.L_114:
        /*02b0*/ 	.word	index@(fused_layer_norm_cast1_n_3073_to_4096__kernel)
        /*02b4*/ 	.word	0x00000000


	//----- nvinfo : EIATTR_MIN_STACK_SIZE
	.align		4
.L_115:
        /*02b8*/ 	.byte	0x04, 0x12
        /*02ba*/ 	.short	(.L_117 - .L_116)
	.align		4
.L_116:
        /*02bc*/ 	.word	index@(fused_layer_norm_cast1_n_3073_to_4096__kernel)
        /*02c0*/ 	.word	0x00000000


	//----- nvinfo : EIATTR_FRAME_SIZE
	.align		4
.L_117:
        /*02c4*/ 	.byte	0x04, 0x11
        /*02c6*/ 	.short	(.L_119 - .L_118)
	.align		4
.L_118:
        /*02c8*/ 	.word	index@(fused_layer_norm_cast1_n_3073_to_4096__kernel)
        /*02cc*/ 	.word	0x00000000
.L_119:


//--------------------- .nv.info.fused_layer_norm_cast1_n_3073_to_4096__kernel --------------------------
	.section	.nv.info.fused_layer_norm_cast1_n_3073_to_4096__kernel,"",@"SHT_CUDA_INFO"
	.align	4


	//----- nvinfo : EIATTR_CUDA_API_VERSION
	.align		4
        /*0000*/ 	.byte	0x04, 0x37
        /*0002*/ 	.short	(.L_121 - .L_120)
.L_120:
        /*0004*/ 	.word	0x00000076


	//----- nvinfo : EIATTR_SW2861232_WAR
	.align		4
.L_121:
        /*0008*/ 	.byte	0x01, 0x35
	.zero		2


	//----- nvinfo : EIATTR_PARAM_CBANK
	.align		4
        /*000c*/ 	.byte	0x04, 0x0a
        /*000e*/ 	.short	(.L_123 - .L_122)
	.align		4
.L_122:
        /*0010*/ 	.word	index@(.nv.constant0.fused_layer_norm_cast1_n_3073_to_4096__kernel)
        /*0014*/ 	.short	0x0160
        /*0016*/ 	.short	0x0028


	//----- nvinfo : EIATTR_CBANK_PARAM_SIZE
	.align		4
.L_123:
        /*0018*/ 	.byte	0x03, 0x19
        /*001a*/ 	.short	0x0028


	//----- nvinfo : EIATTR_KPARAM_INFO
	.align		4
        /*001c*/ 	.byte	0x04, 0x17
        /*001e*/ 	.short	(.L_125 - .L_124)
.L_124:
        /*0020*/ 	.word	0x00000000
        /*0024*/ 	.short	0x0004
        /*0026*/ 	.short	0x0020
        /*0028*/ 	.byte	0x00, 0xf0, 0x21, 0x00


	//----- nvinfo : EIATTR_KPARAM_INFO
	.align		4
.L_125:
        /*002c*/ 	.byte	0x04, 0x17
        /*002e*/ 	.short	(.L_127 - .L_126)
.L_126:
        /*0030*/ 	.word	0x00000000
        /*0034*/ 	.short	0x0003
        /*0036*/ 	.short	0x0018
        /*0038*/ 	.byte	0x00, 0xf0, 0x21, 0x00


	//----- nvinfo : EIATTR_KPARAM_INFO
	.align		4
.L_127:
        /*003c*/ 	.byte	0x04, 0x17
        /*003e*/ 	.short	(.L_129 - .L_128)
.L_128:
        /*0040*/ 	.word	0x00000000
        /*0044*/ 	.short	0x0002
        /*0046*/ 	.short	0x0010
        /*0048*/ 	.byte	0x00, 0xf0, 0x21, 0x00


	//----- nvinfo : EIATTR_KPARAM_INFO
	.align		4
.L_129:
        /*004c*/ 	.byte	0x04, 0x17
        /*004e*/ 	.short	(.L_131 - .L_130)
.L_130:
        /*0050*/ 	.word	0x00000000
        /*0054*/ 	.short	0x0001
        /*0056*/ 	.short	0x0008
        /*0058*/ 	.byte	0x00, 0xf0, 0x21, 0x00


	//----- nvinfo : EIATTR_KPARAM_INFO
	.align		4
.L_131:
        /*005c*/ 	.byte	0x04, 0x17
        /*005e*/ 	.short	(.L_133 - .L_132)
.L_132:
        /*0060*/ 	.word	0x00000000
        /*0064*/ 	.short	0x0000
        /*0066*/ 	.short	0x0000
        /*0068*/ 	.byte	0x00, 0xf0, 0x21, 0x00


	//----- nvinfo : EIATTR_MAXREG_COUNT
	.align		4
.L_133:
        /*006c*/ 	.byte	0x03, 0x1b
        /*006e*/ 	.short	0x0080


	//----- nvinfo : EIATTR_COOP_GROUP_INSTR_OFFSETS
	.align		4
        /*0070*/ 	.byte	0x04, 0x28
        /*0072*/ 	.short	(.L_135 - .L_134)


	//   ....[0]....
.L_134:
        /*0074*/ 	.word	0x00000260


	//   ....[1]....
        /*0078*/ 	.word	0x00000270


	//   ....[2]....
        /*007c*/ 	.word	0x000002a0


	//   ....[3]....
        /*0080*/ 	.word	0x000002b0


	//   ....[4]....
        /*0084*/ 	.word	0x000002e0


	//   ....[5]....
        /*0088*/ 	.word	0x000002f0


	//   ....[6]....
        /*008c*/ 	.word	0x00000330


	//   ....[7]....
        /*0090*/ 	.word	0x00000350


	//   ....[8]....
        /*0094*/ 	.word	0x00000380


	//   ....[9]....
        /*0098*/ 	.word	0x00000390


	//   ....[10]....
        /*009c*/ 	.word	0x00000420


	//   ....[11]....
        /*00a0*/ 	.word	0x00000430


	//   ....[12]....
        /*00a4*/ 	.word	0x00000460


	//   ....[13]....
        /*00a8*/ 	.word	0x00000470


	//   ....[14]....
        /*00ac*/ 	.word	0x000004a0


	//   ....[15]....
        /*00b0*/ 	.word	0x000004b0


	//   ....[16]....
        /*00b4*/ 	.word	0x000004e0


	//   ....[17]....
        /*00b8*/ 	.word	0x000004f0


	//----- nvinfo : EIATTR_EXIT_INSTR_OFFSETS
	.align		4
.L_135:
        /*00bc*/ 	.byte	0x04, 0x1c
        /*00be*/ 	.short	(.L_137 - .L_136)


	//   ....[0]....
.L_136:
        /*00c0*/ 	.word	0x00000a80


	//----- nvinfo : EIATTR_MAX_THREADS
	.align		4
.L_137:
        /*00c4*/ 	.byte	0x04, 0x05
        /*00c6*/ 	.short	(.L_139 - .L_138)
.L_138:
        /*00c8*/ 	.word	0x00000200
        /*00cc*/ 	.word	0x00000001
        /*00d0*/ 	.word	0x00000001


	//----- nvinfo : EIATTR_CRS_STACK_SIZE
	.align		4
.L_139:
        /*00d4*/ 	.byte	0x04, 0x1e
        /*00d6*/ 	.short	(.L_141 - .L_140)
.L_140:
        /*00d8*/ 	.word	0x00000000
.L_141:


//--------------------- .nv.info.fused_layer_norm_cast1_n_2817_to_3072__kernel --------------------------
	.section	.nv.info.fused_layer_norm_cast1_n_2817_to_3072__kernel,"",@"SHT_CUDA_INFO"
	.align	4


	//----- nvinfo : EIATTR_CUDA_API_VERSION
	.align		4
        /*0000*/ 	.byte	0x04, 0x37
        /*0002*/ 	.short	(.L_143 - .L_142)
.L_142:
        /*0004*/ 	.word	0x00000076


	//----- nvinfo : EIATTR_SW2861232_WAR
	.align		4
.L_143:
        /*0008*/ 	.byte	0x01, 0x35
	.zero		2


	//----- nvinfo : EIATTR_PARAM_CBANK
	.align		4
        /*000c*/ 	.byte	0x04, 0x0a
        /*000e*/ 	.short	(.L_145 - .L_144)
	.align		4
.L_144:
        /*0010*/ 	.word	index@(.nv.constant0.fused_layer_norm_cast1_n_2817_to_3072__kernel)
        /*0014*/ 	.short	0x0160
        /*0016*/ 	.short	0x0028


	//----- nvinfo : EIATTR_CBANK_PARAM_SIZE
	.align		4
.L_145:
        /*0018*/ 	.byte	0x03, 0x19
        /*001a*/ 	.short	0x0028


	//----- nvinfo : EIATTR_KPARAM_INFO
	.align		4
        /*001c*/ 	.byte	0x04, 0x17
        /*001e*/ 	.short	(.L_147 - .L_146)
.L_146:
        /*0020*/ 	.word	0x00000000
        /*0024*/ 	.short	0x0004
        /*0026*/ 	.short	0x0020
        /*0028*/ 	.byte	0x00, 0xf0, 0x21, 0x00


	//----- nvinfo : EIATTR_KPARAM_INFO
	.align		4
.L_147:
        /*002c*/ 	.byte	0x04, 0x17
        /*002e*/ 	.short	(.L_149 - .L_148)
.L_148:
        /*0030*/ 	.word	0x00000000
        /*0034*/ 	.short	0x0003
        /*0036*/ 	.short	0x0018
        /*0038*/ 	.byte	0x00, 0xf0, 0x21, 0x00


	//----- nvinfo : EIATTR_KPARAM_INFO
	.align		4
.L_149:
        /*003c*/ 	.byte	0x04, 0x17
        /*003e*/ 	.short	(.L_151 - .L_150)
.L_150:
        /*0040*/ 	.word	0x00000000
        /*0044*/ 	.short	0x0002
        /*0046*/ 	.short	0x0010
        /*0048*/ 	.byte	0x00, 0xf0, 0x21, 0x00


	//----- nvinfo : EIATTR_KPARAM_INFO
	.align		4
.L_151:
        /*004c*/ 	.byte	0x04, 0x17
        /*004e*/ 	.short	(.L_153 - .L_152)
.L_152:
        /*0050*/ 	.word	0x00000000
        /*0054*/ 	.short	0x0001
        /*0056*/ 	.short	0x0008
        /*0058*/ 	.byte	0x00, 0xf0, 0x21, 0x00


	//----- nvinfo : EIATTR_KPARAM_INFO
	.align		4
.L_153:
        /*005c*/ 	.byte	0x04, 0x17
        /*005e*/ 	.short	(.L_155 - .L_154)
.L_154:
        /*0060*/ 	.word	0x00000000
        /*0064*/ 	.short	0x0000
        /*0066*/ 	.short	0x0000
        /*0068*/ 	.byte	0x00, 0xf0, 0x21, 0x00


	//----- nvinfo : EIATTR_MAXREG_COUNT
	.align		4
.L_155:
        /*006c*/ 	.byte	0x03, 0x1b
        /*006e*/ 	.short	0x00ff


	//----- nvinfo : EIATTR_COOP_GROUP_INSTR_OFFSETS
	.align		4
        /*0070*/ 	.byte	0x04, 0x28
        /*0072*/ 	.short	(.L_157 - .L_156)


	//   ....[0]....
.L_156:
        /*0074*/ 	.word	0x000004c0


	//   ....[1]....
        /*0078*/ 	.word	0x000004d0


	//   ....[2]....
        /*007c*/ 	.word	0x00000500


	//   ....[3]....
        /*0080*/ 	.word	0x00000510


	//   ....[4]....
        /*0084*/ 	.word	0x00000540


	//   ....[5]....
        /*0088*/ 	.word	0x00000550


	//   ....[6]....
        /*008c*/ 	.word	0x00000590


	//   ....[7]....
        /*0090*/ 	.word	0x000005b0


	//   ....[8]....
        /*0094*/ 	.word	0x000005e0


	//   ....[9]....
        /*0098*/ 	.word	0x000005f0


	//   ....[10]....
        /*009c*/ 	.word	0x00000680


	//   ....[11]....
        /*00a0*/ 	.word	0x000006a0


	//   ....[12]....
        /*00a4*/ 	.word	0x00000700


	//   ....[13]....
        /*00a8*/ 	.word	0x00000720


	//   ....[14]....
        /*00ac*/ 	.word	0x00000750


	//   ....[15]....
        /*00b0*/ 	.word	0x00000760


	//----- nvinfo : EIATTR_EXIT_INSTR_OFFSETS
	.align		4
.L_157:
        /*00b4*/ 	.byte	0x04, 0x1c
        /*00b6*/ 	.short	(.L_159 - .L_158)


	//   ....[0]....
.L_158:
        /*00b8*/ 	.word	0x000010d0


	//   ....[1]....
        /*00bc*/ 	.word	0x00001160


	//----- nvinfo : EIATTR_MAX_THREADS
	.align		4
.L_159:
        /*00c0*/ 	.byte	0x04, 0x05
        /*00c2*/ 	.short	(.L_161 - .L_160)
.L_160:
        /*00c4*/ 	.word	0x000000c0
        /*00c8*/ 	.word	0x00000001
        /*00cc*/ 	.word	0x00000001


	//----- nvinfo : EIATTR_CRS_STACK_SIZE
	.align		4
.L_161:
        /*00d0*/ 	.byte	0x04, 0x1e
        /*00d2*/ 	.short	(.L_163 - .L_162)
.L_162:
        /*00d4*/ 	.word	0x00000000
.L_163:


//--------------------- .nv.info.fused_layer_norm_cast1_n_1281_to_2816__kernel --------------------------
	.section	.nv.info.fused_layer_norm_cast1_n_1281_to_2816__kernel,"",@"SHT_CUDA_INFO"
	.align	4


	//----- nvinfo : EIATTR_CUDA_API_VERSION
	.align		4
        /*0000*/ 	.byte	0x04, 0x37
        /*0002*/ 	.short	(.L_165 - .L_164)
.L_164:
        /*0004*/ 	.word	0x00000076


	//----- nvinfo : EIATTR_SW2861232_WAR
	.align		4
.L_165:
        /*0008*/ 	.byte	0x01, 0x35
	.zero		2


	//----- nvinfo : EIATTR_PARAM_CBANK
	.align		4
        /*000c*/ 	.byte	0x04, 0x0a
        /*000e*/ 	.short	(.L_167 - .L_166)
	.align		4
.L_166:
        /*0010*/ 	.word	index@(.nv.constant0.fused_layer_norm_cast1_n_1281_to_2816__kernel)
        /*0014*/ 	.short	0x0160
        /*0016*/ 	.short	0x0028


	//----- nvinfo : EIATTR_CBANK_PARAM_SIZE
	.align		4
.L_167:
        /*0018*/ 	.byte	0x03, 0x19
        /*001a*/ 	.short	0x0028


	//----- nvinfo : EIATTR_KPARAM_INFO
	.align		4
        /*001c*/ 	.byte	0x04, 0x17
        /*001e*/ 	.short	(.L_169 - .L_168)
.L_168:
        /*0020*/ 	.word	0x00000000
        /*0024*/ 	.short	0x0004
        /*0026*/ 	.short	0x0020
        /*0028*/ 	.byte	0x00, 0xf0, 0x21, 0x00


	//----- nvinfo : EIATTR_KPARAM_INFO
	.align		4
.L_169:
        /*002c*/ 	.byte	0x04, 0x17
        /*002e*/ 	.short	(.L_171 - .L_170)
.L_170:
        /*0030*/ 	.word	0x00000000
        /*0034*/ 	.short	0x0003
        /*0036*/ 	.short	0x0018
        /*0038*/ 	.byte	0x00, 0xf0, 0x21, 0x00


	//----- nvinfo : EIATTR_KPARAM_INFO
	.align		4
.L_171:
        /*003c*/ 	.byte	0x04, 0x17
        /*003e*/ 	.short	(.L_173 - .L_172)
.L_172:
        /*0040*/ 	.word	0x00000000
        /*0044*/ 	.short	0x0002
        /*0046*/ 	.short	0x0010
        /*0048*/ 	.byte	0x00, 0xf0, 0x21, 0x00


	//----- nvinfo : EIATTR_KPARAM_INFO
	.align		4
.L_173:
        /*004c*/ 	.byte	0x04, 0x17
        /*004e*/ 	.short	(.L_175 - .L_174)
.L_174:
        /*0050*/ 	.word	0x00000000
        /*0054*/ 	.short	0x0001
        /*0056*/ 	.short	0x0008
        /*0058*/ 	.byte	0x00, 0xf0, 0x21, 0x00


	//----- nvinfo : EIATTR_KPARAM_INFO
	.align		4
.L_175:
        /*005c*/ 	.byte	0x04, 0x17
        /*005e*/ 	.short	(.L_177 - .L_176)
.L_176:
        /*0060*/ 	.word	0x00000000
        /*0064*/ 	.short	0x0000
        /*0066*/ 	.short	0x0000
        /*0068*/ 	.byte	0x00, 0xf0, 0x21, 0x00


	//----- nvinfo : EIATTR_MAXREG_COUNT
	.align		4
.L_177:
        /*006c*/ 	.byte	0x03, 0x1b
        /*006e*/ 	.short	0x0080


	//----- nvinfo : EIATTR_COOP_GROUP_INSTR_OFFSETS
	.align		4
        /*0070*/ 	.byte	0x04, 0x28
        /*0072*/ 	.short	(.L_179 - .L_178)


	//   ....[0]....
.L_178:
        /*0074*/ 	.word	0x00000260


	//   ....[1]....
        /*0078*/ 	.word	0x00000270


	//   ....[2]....
        /*007c*/ 	.word	0x000002a0


	//   ....[3]....
        /*0080*/ 	.word	0x000002b0


	//   ....[4]....
        /*0084*/ 	.word	0x000002e0


	//   ....[5]....
        /*0088*/ 	.word	0x000002f0


	//   ....[6]....
        /*008c*/ 	.word	0x00000330


	//   ....[7]....
        /*0090*/ 	.word	0x00000350


	//   ....[8]....
        /*0094*/ 	.word	0x00000380


	//   ....[9]....
        /*0098*/ 	.word	0x00000390


	//   ....[10]....
        /*009c*/ 	.word	0x00000420


	//   ....[11]....
        /*00a0*/ 	.word	0x00000430


	//   ....[12]....
        /*00a4*/ 	.word	0x00000460


	//   ....[13]....
        /*00a8*/ 	.word	0x00000470


	//   ....[14]....
        /*00ac*/ 	.word	0x000004a0


	//   ....[15]....
        /*00b0*/ 	.word	0x000004b0


	//   ....[16]....
        /*00b4*/ 	.word	0x000004e0


	//   ....[17]....
        /*00b8*/ 	.word	0x000004f0


	//----- nvinfo : EIATTR_EXIT_INSTR_OFFSETS
	.align		4
.L_179:
        /*00bc*/ 	.byte	0x04, 0x1c
        /*00be*/ 	.short	(.L_181 - .L_180)


	//   ....[0]....
.L_180:
        /*00c0*/ 	.word	0x00000a80


	//----- nvinfo : EIATTR_MAX_THREADS
	.align		4
.L_181:
        /*00c4*/ 	.byte	0x04, 0x05
        /*00c6*/ 	.short	(.L_183 - .L_182)
.L_182:
        /*00c8*/ 	.word	0x00000200
        /*00cc*/ 	.word	0x00000001
        /*00d0*/ 	.word	0x00000001


	//----- nvinfo : EIATTR_CRS_STACK_SIZE
	.align		4
.L_183:
        /*00d4*/ 	.byte	0x04, 0x1e
        /*00d6*/ 	.short	(.L_185 - .L_184)
.L_184:
        /*00d8*/ 	.word	0x00000000
.L_185:


//--------------------- .nv.info.fused_layer_norm_cast1_n_513_to_1280__kernel --------------------------
	.section	.nv.info.fused_layer_norm_cast1_n_513_to_1280__kernel,"",@"SHT_CUDA_INFO"
	.align	4


	//----- nvinfo : EIATTR_CUDA_API_VERSION
	.align		4
        /*0000*/ 	.byte	0x04, 0x37
        /*0002*/ 	.short	(.L_187 - .L_186)
.L_186:
        /*0004*/ 	.word	0x00000076


	//----- nvinfo : EIATTR_SW2861232_WAR
	.align		4
.L_187:
        /*0008*/ 	.byte	0x01, 0x35
	.zero		2


	//----- nvinfo : EIATTR_PARAM_CBANK
	.align		4
        /*000c*/ 	.byte	0x04, 0x0a
        /*000e*/ 	.short	(.L_189 - .L_188)
	.align		4
.L_188:
        /*0010*/ 	.word	index@(.nv.constant0.fused_layer_norm_cast1_n_513_to_1280__kernel)
        /*0014*/ 	.short	0x0160
        /*0016*/ 	.short	0x0028


	//----- nvinfo : EIATTR_CBANK_PARAM_SIZE
	.align		4
.L_189:
        /*0018*/ 	.byte	0x03, 0x19
        /*001a*/ 	.short	0x0028


	//----- nvinfo : EIATTR_KPARAM_INFO
	.align		4
        /*001c*/ 	.byte	0x04, 0x17
        /*001e*/ 	.short	(.L_191 - .L_190)
.L_190:
        /*0020*/ 	.word	0x00000000
        /*0024*/ 	.short	0x0004
        /*0026*/ 	.short	0x0020
        /*0028*/ 	.byte	0x00, 0xf0, 0x21, 0x00


	//----- nvinfo : EIATTR_KPARAM_INFO
	.align		4
.L_191:
        /*002c*/ 	.byte	0x04, 0x17
        /*002e*/ 	.short	(.L_193 - .L_192)
.L_192:
        /*0030*/ 	.word	0x00000000
        /*0034*/ 	.short	0x0003
        /*0036*/ 	.short	0x0018
        /*0038*/ 	.byte	0x00, 0xf0, 0x21, 0x00


	//----- nvinfo : EIATTR_KPARAM_INFO
	.align		4
.L_193:
        /*003c*/ 	.byte	0x04, 0x17
        /*003e*/ 	.short	(.L_195 - .L_194)
.L_194:
        /*0040*/ 	.word	0x00000000
        /*0044*/ 	.short	0x0002
        /*0046*/ 	.short	0x0010
        /*0048*/ 	.byte	0x00, 0xf0, 0x21, 0x00


	//----- nvinfo : EIATTR_KPARAM_INFO
	.align		4
.L_195:
        /*004c*/ 	.byte	0x04, 0x17
        /*004e*/ 	.short	(.L_197 - .L_196)
.L_196:
        /*0050*/ 	.word	0x00000000
        /*0054*/ 	.short	0x0001
        /*0056*/ 	.short	0x0008
        /*0058*/ 	.byte	0x00, 0xf0, 0x21, 0x00


	//----- nvinfo : EIATTR_KPARAM_INFO
	.align		4
.L_197:
        /*005c*/ 	.byte	0x04, 0x17
        /*005e*/ 	.short	(.L_199 - .L_198)
.L_198:
        /*0060*/ 	.word	0x00000000
        /*0064*/ 	.short	0x0000
        /*0066*/ 	.short	0x0000
        /*0068*/ 	.byte	0x00, 0xf0, 0x21, 0x00


	//----- nvinfo : EIATTR_MAXREG_COUNT
	.align		4
.L_199:
        /*006c*/ 	.byte	0x03, 0x1b
        /*006e*/ 	.short	0x00a8


	//----- nvinfo : EIATTR_COOP_GROUP_INSTR_OFFSETS
	.align		4
        /*0070*/ 	.byte	0x04, 0x28
        /*0072*/ 	.short	(.L_201 - .L_200)


	//   ....[0]....
.L_200:
        /*0074*/ 	.word	0x00000270


	//   ....[1]....
        /*0078*/ 	.word	0x00000280


	//   ....[2]....
        /*007c*/ 	.word	0x000002b0


	//   ....[3]....
        /*0080*/ 	.word	0x000002c0


	//   ....[4]....
        /*0084*/ 	.word	0x000002f0


	//   ....[5]....
        /*0088*/ 	.word	0x00000300


	//   ....[6]....
        /*008c*/ 	.word	0x00000340


	//   ....[7]....
        /*0090*/ 	.word	0x00000360


	//   ....[8]....
        /*0094*/ 	.word	0x00000390


	//   ....[9]....
        /*0098*/ 	.word	0x000003a0


	//   ....[10]....
        /*009c*/ 	.word	0x00000430


	//   ....[11]....
        /*00a0*/ 	.word	0x00000450


	//   ....[12]....
        /*00a4*/ 	.word	0x000004b0


	//   ....[13]....
        /*00a8*/ 	.word	0x000004d0


	//   ....[14]....
        /*00ac*/ 	.word	0x00000500


	//   ....[15]....
        /*00b0*/ 	.word	0x00000510


	//   ....[16]....
        /*00b4*/ 	.word	0x00000540


	//   ....[17]....
        /*00b8*/ 	.word	0x00000550


	//----- nvinfo : EIATTR_EXIT_INSTR_OFFSETS
	.align		4
.L_201:
        /*00bc*/ 	.byte	0x04, 0x1c
        /*00be*/ 	.short	(.L_203 - .L_202)


	//   ....[0]....
.L_202:
        /*00c0*/ 	.word	0x00000c70


	//----- nvinfo : EIATTR_MAX_THREADS
	.align		4
.L_203:
        /*00c4*/ 	.byte	0x04, 0x05
        /*00c6*/ 	.short	(.L_205 - .L_204)
.L_204:
        /*00c8*/ 	.word	0x00000140
        /*00cc*/ 	.word	0x00000001
        /*00d0*/ 	.word	0x00000001


	//----- nvinfo : EIATTR_CRS_STACK_SIZE
	.align		4
.L_205:
        /*00d4*/ 	.byte	0x04, 0x1e
        /*00d6*/ 	.short	(.L_207 - .L_206)
.L_206:
        /*00d8*/ 	.word	0x00000000
.L_207:


//--------------------- .nv.info.fused_layer_norm_cast1_n_257_to_512__kernel --------------------------
	.section	.nv.info.fused_layer_norm_cast1_n_257_to_512__kernel,"",@"SHT_CUDA_INFO"
	.align	4


	//----- nvinfo : EIATTR_CUDA_API_VERSION
	.align		4
        /*0000*/ 	.byte	0x04, 0x37
        /*0002*/ 	.short	(.L_209 - .L_208)
.L_208:
        /*0004*/ 	.word	0x00000076


	//----- nvinfo : EIATTR_SW2861232_WAR
	.align		4
.L_209:
        /*0008*/ 	.byte	0x01, 0x35
	.zero		2


	//----- nvinfo : EIATTR_PARAM_CBANK
	.align		4
        /*000c*/ 	.byte	0x04, 0x0a
        /*000e*/ 	.short	(.L_211 - .L_210)
	.align		4
.L_210:
        /*0010*/ 	.word	index@(.nv.constant0.fused_layer_norm_cast1_n_257_to_512__kernel)
        /*0014*/ 	.short	0x0160
        /*0016*/ 	.short	0x0028


	//----- nvinfo : EIATTR_CBANK_PARAM_SIZE
	.align		4
.L_211:
        /*0018*/ 	.byte	0x03, 0x19
        /*001a*/ 	.short	0x0028


	//----- nvinfo : EIATTR_KPARAM_INFO
	.align		4
        /*001c*/ 	.byte	0x04, 0x17
        /*001e*/ 	.short	(.L_213 - .L_212)
.L_212:
        /*0020*/ 	.word	0x00000000
        /*0024*/ 	.short	0x0004
        /*0026*/ 	.short	0x0020
        /*0028*/ 	.byte	0x00, 0xf0, 0x21, 0x00


	//----- nvinfo : EIATTR_KPARAM_INFO
	.align		4
.L_213:
        /*002c*/ 	.byte	0x04, 0x17
        /*002e*/ 	.short	(.L_215 - .L_214)
.L_214:
        /*0030*/ 	.word	0x00000000
        /*0034*/ 	.short	0x0003
        /*0036*/ 	.short	0x0018
        /*0038*/ 	.byte	0x00, 0xf0, 0x21, 0x00


	//----- nvinfo : EIATTR_KPARAM_INFO
	.align		4
.L_215:
        /*003c*/ 	.byte	0x04, 0x17
        /*003e*/ 	.short	(.L_217 - .L_216)
.L_216:
        /*0040*/ 	.word	0x00000000
        /*0044*/ 	.short	0x0002
        /*0046*/ 	.short	0x0010
        /*0048*/ 	.byte	0x00, 0xf0, 0x21, 0x00


	//----- nvinfo : EIATTR_KPARAM_INFO
	.align		4
.L_217:
        /*004c*/ 	.byte	0x04, 0x17
        /*004e*/ 	.short	(.L_219 - .L_218)
.L_218:
        /*0050*/ 	.word	0x00000000
        /*0054*/ 	.short	0x0001
        /*0056*/ 	.short	0x0008
        /*0058*/ 	.byte	0x00, 0xf0, 0x21, 0x00


	//----- nvinfo : EIATTR_KPARAM_INFO
	.align		4
.L_219:
        /*005c*/ 	.byte	0x04, 0x17
        /*005e*/ 	.short	(.L_221 - .L_220)
.L_220:
        /*0060*/ 	.word	0x00000000
        /*0064*/ 	.short	0x0000
        /*0066*/ 	.short	0x0000
        /*0068*/ 	.byte	0x00, 0xf0, 0x21, 0x00


	//----- nvinfo : EIATTR_MAXREG_COUNT
	.align		4
.L_221:
        /*006c*/ 	.byte	0x03, 0x1b
        /*006e*/ 	.short	0x00ff


	//----- nvinfo : EIATTR_COOP_GROUP_INSTR_OFFSETS
	.align		4
        /*0070*/ 	.byte	0x04, 0x28
        /*0072*/ 	.short	(.L_223 - .L_222)


	//   ....[0]....
.L_222:
        /*0074*/ 	.word	0x00000510


	//   ....[1]....
        /*0078*/ 	.word	0x00000520


	//   ....[2]....
        /*007c*/ 	.word	0x00000550


	//   ....[3]....
        /*0080*/ 	.word	0x00000560


	//   ....[4]....
        /*0084*/ 	.word	0x00000590


	//   ....[5]....
        /*0088*/ 	.word	0x000005a0


	//   ....[6]....
        /*008c*/ 	.word	0x000005e0


	//   ....[7]....
        /*0090*/ 	.word	0x00000600


	//   ....[8]....
        /*0094*/ 	.word	0x00000630


	//   ....[9]....
        /*0098*/ 	.word	0x00000640


	//   ....[10]....
        /*009c*/ 	.word	0x000006d0


	//   ....[11]....
        /*00a0*/ 	.word	0x000006e0


	//   ....[12]....
        /*00a4*/ 	.word	0x00000710


	//   ....[13]....
        /*00a8*/ 	.word	0x00000720


	//----- nvinfo : EIATTR_EXIT_INSTR_OFFSETS
	.align		4
.L_223:
        /*00ac*/ 	.byte	0x04, 0x1c
        /*00ae*/ 	.short	(.L_225 - .L_224)


	//   ....[0]....
.L_224:
        /*00b0*/ 	.word	0x00001470


	//----- nvinfo : EIATTR_MAX_THREADS
	.align		4
.L_225:
        /*00b4*/ 	.byte	0x04, 0x05
        /*00b6*/ 	.short	(.L_227 - .L_226)
.L_226:
        /*00b8*/ 	.word	0x00000080
        /*00bc*/ 	.word	0x00000001
        /*00c0*/ 	.word	0x00000001


	//----- nvinfo : EIATTR_CRS_STACK_SIZE
	.align		4
.L_227:
        /*00c4*/ 	.byte	0x04, 0x1e
        /*00c6*/ 	.short	(.L_229 - .L_228)
.L_228:
        /*00c8*/ 	.word	0x00000000
.L_229:


//--------------------- .nv.info.fused_layer_norm_cast1_n_1_to_256__kernel --------------------------
	.section	.nv.info.fused_layer_norm_cast1_n_1_to_256__kernel,"",@"SHT_CUDA_INFO"
	.align	4


	//----- nvinfo : EIATTR_CUDA_API_VERSION
	.align		4
        /*0000*/ 	.byte	0x04, 0x37
        /*0002*/ 	.short	(.L_231 - .L_230)
.L_230:
        /*0004*/ 	.word	0x00000076


	//----- nvinfo : EIATTR_SW2861232_WAR
	.align		4
.L_231:
        /*0008*/ 	.byte	0x01, 0x35
	.zero		2


	//----- nvinfo : EIATTR_PARAM_CBANK
	.align		4
        /*000c*/ 	.byte	0x04, 0x0a
        /*000e*/ 	.short	(.L_233 - .L_232)
	.align		4
.L_232:
        /*0010*/ 	.word	index@(.nv.constant0.fused_layer_norm_cast1_n_1_to_256__kernel)
        /*0014*/ 	.short	0x0160
        /*0016*/ 	.short	0x0028


	//----- nvinfo : EIATTR_CBANK_PARAM_SIZE
	.align		4
.L_233:
        /*0018*/ 	.byte	0x03, 0x19
        /*001a*/ 	.short	0x0028


	//----- nvinfo : EIATTR_KPARAM_INFO
	.align		4
        /*001c*/ 	.byte	0x04, 0x17
        /*001e*/ 	.short	(.L_235 - .L_234)
.L_234:
        /*0020*/ 	.word	0x00000000
        /*0024*/ 	.short	0x0004
        /*0026*/ 	.short	0x0020
        /*0028*/ 	.byte	0x00, 0xf0, 0x21, 0x00


	//----- nvinfo : EIATTR_KPARAM_INFO
	.align		4
.L_235:
        /*002c*/ 	.byte	0x04, 0x17
        /*002e*/ 	.short	(.L_237 - .L_236)
.L_236:
        /*0030*/ 	.word	0x00000000
        /*0034*/ 	.short	0x0003
        /*0036*/ 	.short	0x0018
        /*0038*/ 	.byte	0x00, 0xf0, 0x21, 0x00


	//----- nvinfo : EIATTR_KPARAM_INFO
	.align		4
.L_237:
        /*003c*/ 	.byte	0x04, 0x17
        /*003e*/ 	.short	(.L_239 - .L_238)
.L_238:
        /*0040*/ 	.word	0x00000000
        /*0044*/ 	.short	0x0002
        /*0046*/ 	.short	0x0010
        /*0048*/ 	.byte	0x00, 0xf0, 0x21, 0x00


	//----- nvinfo : EIATTR_KPARAM_INFO
	.align		4
.L_239:
        /*004c*/ 	.byte	0x04, 0x17
        /*004e*/ 	.short	(.L_241 - .L_240)
.L_240:
        /*0050*/ 	.word	0x00000000
        /*0054*/ 	.short	0x0001
        /*0056*/ 	.short	0x0008
        /*0058*/ 	.byte	0x00, 0xf0, 0x21, 0x00


	//----- nvinfo : EIATTR_KPARAM_INFO
	.align		4
.L_241:
        /*005c*/ 	.byte	0x04, 0x17
        /*005e*/ 	.short	(.L_243 - .L_242)
.L_242:
        /*0060*/ 	.word	0x00000000
        /*0064*/ 	.short	0x0000
        /*0066*/ 	.short	0x0000
        /*0068*/ 	.byte	0x00, 0xf0, 0x21, 0x00


	//----- nvinfo : EIATTR_MAXREG_COUNT
	.align		4
.L_243:
        /*006c*/ 	.byte	0x03, 0x1b
        /*006e*/ 	.short	0x00a8


	//----- nvinfo : EIATTR_COOP_GROUP_INSTR_OFFSETS
	.align		4
        /*0070*/ 	.byte	0x04, 0x28
        /*0072*/ 	.short	(.L_245 - .L_244)


	//   ....[0]....
.L_244:
        /*0074*/ 	.word	0x00000270


	//   ....[1]....
        /*0078*/ 	.word	0x00000280


	//   ....[2]....
        /*007c*/ 	.word	0x000002b0


	//   ....[3]....
        /*0080*/ 	.word	0x000002c0


	//   ....[4]....
        /*0084*/ 	.word	0x000002f0


	//   ....[5]....
        /*0088*/ 	.word	0x00000300


	//   ....[6]....
        /*008c*/ 	.word	0x00000340


	//   ....[7]....
        /*0090*/ 	.word	0x00000360


	//   ....[8]....
        /*0094*/ 	.word	0x00000390


	//   ....[9]....
        /*0098*/ 	.word	0x000003a0


	//   ....[10]....
        /*009c*/ 	.word	0x00000430


	//   ....[11]....
        /*00a0*/ 	.word	0x00000450


	//   ....[12]....
        /*00a4*/ 	.word	0x000004b0


	//   ....[13]....
        /*00a8*/ 	.word	0x000004d0


	//   ....[14]....
        /*00ac*/ 	.word	0x00000500


	//   ....[15]....
        /*00b0*/ 	.word	0x00000510


	//   ....[16]....
        /*00b4*/ 	.word	0x00000540


	//   ....[17]....
        /*00b8*/ 	.word	0x00000550


	//----- nvinfo : EIATTR_EXIT_INSTR_OFFSETS
	.align		4
.L_245:
        /*00bc*/ 	.byte	0x04, 0x1c
        /*00be*/ 	.short	(.L_247 - .L_246)


	//   ....[0]....
.L_246:
        /*00c0*/ 	.word	0x00000c70


	//----- nvinfo : EIATTR_MAX_THREADS
	.align		4
.L_247:
        /*00c4*/ 	.byte	0x04, 0x05
        /*00c6*/ 	.short	(.L_249 - .L_248)
.L_248:
        /*00c8*/ 	.word	0x00000140
        /*00cc*/ 	.word	0x00000001
        /*00d0*/ 	.word	0x00000001


	//----- nvinfo : EIATTR_CRS_STACK_SIZE
	.align		4
.L_249:
        /*00d4*/ 	.byte	0x04, 0x1e
        /*00d6*/ 	.short	(.L_251 - .L_250)
.L_250:
        /*00d8*/ 	.word	0x00000000
.L_251:


//--------------------- .nv.rel.action            --------------------------
	.section	.nv.rel.action,"",@"SHT_CUDA_RELOCINFO"
	.align	8
	.sectionentsize	8
        /*0000*/ 	.byte	0x4b, 0x00, 0x00, 0x00, 0x00, 0x00, 0x00, 0x00, 0x00, 0x02, 0x02, 0x08, 0x10, 0x0a, 0x2f, 0x22
        /* <DEDUP_REMOVED lines=13> */


//--------------------- .nv.constant0.fused_layer_norm_cast1_n_3073_to_4096__kernel --------------------------
	.section	.nv.constant0.fused_layer_norm_cast1_n_3073_to_4096__kernel,"a",@progbits
	.align	4
.nv.constant0.fused_layer_norm_cast1_n_3073_to_4096__kernel:
	.zero		392


//--------------------- .nv.constant0.fused_layer_norm_cast1_n_2817_to_3072__kernel --------------------------
	.section	.nv.constant0.fused_layer_norm_cast1_n_2817_to_3072__kernel,"a",@progbits
	.align	4
.nv.constant0.fused_layer_norm_cast1_n_2817_to_3072__kernel:
	.zero		392


//--------------------- .nv.constant0.fused_layer_norm_cast1_n_1281_to_2816__kernel --------------------------
	.section	.nv.constant0.fused_layer_norm_cast1_n_1281_to_2816__kernel,"a",@progbits
	.align	4
.nv.constant0.fused_layer_norm_cast1_n_1281_to_2816__kernel:
	.zero		392


//--------------------- .nv.constant0.fused_layer_norm_cast1_n_513_to_1280__kernel --------------------------
	.section	.nv.constant0.fused_layer_norm_cast1_n_513_to_1280__kernel,"a",@progbits
	.align	4
.nv.constant0.fused_layer_norm_cast1_n_513_to_1280__kernel:
	.zero		392


//--------------------- .nv.constant0.fused_layer_norm_cast1_n_257_to_512__kernel --------------------------
	.section	.nv.constant0.fused_layer_norm_cast1_n_257_to_512__kernel,"a",@progbits
	.align	4
.nv.constant0.fused_layer_norm_cast1_n_257_to_512__kernel:
	.zero		392


//--------------------- .nv.constant0.fused_layer_norm_cast1_n_1_to_256__kernel --------------------------
	.section	.nv.constant0.fused_layer_norm_cast1_n_1_to_256__kernel,"a",@progbits
	.align	4
.nv.constant0.fused_layer_norm_cast1_n_1_to_256__kernel:
	.zero		392


//--------------------- .text.fused_layer_norm_cast1_n_3073_to_4096__kernel --------------------------
	.section	.text.fused_layer_norm_cast1_n_3073_to_4096__kernel,"ax",@progbits
	.sectionflags	@"SHF_BARRIERS=1"
	.sectioninfo	@"SHI_REGISTERS=33"
	.align	128
        .global         fused_layer_norm_cast1_n_3073_to_4096__kernel
        .type           fused_layer_norm_cast1_n_3073_to_4096__kernel,@function
        .size           fused_layer_norm_cast1_n_3073_to_4096__kernel,(.L_x_55 - fused_layer_norm_cast1_n_3073_to_4096__kernel)
        .other          fused_layer_norm_cast1_n_3073_to_4096__kernel,@"STO_CUDA_ENTRY STV_DEFAULT"
fused_layer_norm_cast1_n_3073_to_4096__kernel:
.text.fused_layer_norm_cast1_n_3073_to_4096__kernel:
[----:B------:R-:W-:-:S02]  /*0000*/  MOV R1, c[0x0][0x28] ;  /* 0x00000a0000017a02 */ /* 0x000fc40000000f00 */
[----:B------:R-:W0:Y:S01]  /*0010*/  S2R R2, SR_TID.X ;  /* 0x0000000000027919 */ /* 0x000e220000002100 */
[----:B------:R-:W-:Y:S01]  /*0020*/  ULDC.64 UR4, c[0x0][0x118] ;  /* 0x0000460000047ab9 */ /* 0x000fe20000000a00 */
[C---:B0-----:R-:W-:Y:S02]  /*0030*/  LEA.HI R0, R2.reuse, 0x4, RZ, 0x19 ;  /* 0x0000000402007811 */ /* 0x041fe400078fc8ff */
[----:B------:R-:W-:Y:S02]  /*0040*/  ISETP.GT.U32.AND P0, PT, R2, 0x27f, PT ;  /* 0x0000027f0200780c */ /* 0x000fe40003f04070 */
[----:B------:R-:W-:-:S11]  /*0050*/  ISETP.GT.U32.AND P1, PT, R0, 0x4, PT ;  /* 0x000000040000780c */ /* 0x000fd60003f24070 */
[----:B------:R-:W0:Y:S04]  /*0060*/  @!P0 S2R R14, SR_CTAID.X ;  /* 0x00000000000e8919 */ /* 0x000e280000002500 */
[----:B------:R-:W1:Y:S01]  /*0070*/  @!P1 S2R R16, SR_CTAID.X ;  /* 0x0000000000109919 */ /* 0x000e620000002500 */
[----:B0-----:R-:W-:-:S04]  /*0080*/  @!P0 IMAD.WIDE.U32 R14, R14, 0xa00, RZ ;  /* 0x00000a000e0e8825 */ /* 0x001fc800078e00ff */
[----:B-1----:R-:W-:-:S04]  /*0090*/  @!P1 IMAD.WIDE.U32 R16, R16, 0xa00, RZ ;  /* 0x00000a0010109825 */ /* 0x002fc800078e00ff */
[----:B------:R-:W-:-:S04]  /*00a0*/  @!P0 IMAD.WIDE.U32 R14, R2, 0x4, R14 ;  /* 0x00000004020e8825 */ /* 0x000fc800078e000e */
[----:B------:R-:W-:Y:S01]  /*00b0*/  @!P1 IMAD.WIDE.U32 R18, R2, 0x4, R16 ;  /* 0x0000000402129825 */ /* 0x000fe200078e0010 */
[----:B------:R-:W-:-:S04]  /*00c0*/  @!P0 LEA R16, P2, R14, c[0x0][0x168], 0x2 ;  /* 0x00005a000e108a11 */ /* 0x000fc800078410ff */
[----:B------:R-:W-:Y:S02]  /*00d0*/  @!P1 LEA R20, P3, R18, c[0x0][0x168], 0x2 ;  /* 0x00005a0012149a11 */ /* 0x000fe400078610ff */
[----:B------:R-:W-:Y:S02]  /*00e0*/  @!P0 LEA.HI.X R17, R14, c[0x0][0x16c], R15, 0x2, P2 ;  /* 0x00005b000e118a11 */ /* 0x000fe400010f140f */
[----:B------:R-:W-:-:S03]  /*00f0*/  @!P1 LEA.HI.X R21, R18, c[0x0][0x16c], R19, 0x2, P3 ;  /* 0x00005b0012159a11 */ /* 0x000fc600018f1413 */
[----:B------:R-:W2:Y:S04]  /*0100*/  @!P0 LDG.E.128.CONSTANT R8, [R16.64] ;  /* 0x0000000410088981 */ /* 0x000ea8000c1e9d00 */
[----:B------:R-:W3:Y:S04]  /*0110*/  @!P1 LDG.E.128.CONSTANT R4, [R20.64+0x2000] ;  /* 0x0020000414049981 */ /* 0x000ee8000c1e9d00 */
[----:B--2---:R-:W-:Y:S01]  /*0120*/  @!P0 STS.128 [R2.X16+0x90], R8 ;  /* 0x0000900802008388 */ /* 0x004fe2000000cc00 */
[----:B------:R-:W-:-:S03]  /*0130*/  LOP3.LUT P0, RZ, R2, 0x1f, RZ, 0xc0, !PT ;  /* 0x0000001f02ff7812 */ /* 0x000fc6000780c0ff */
[----:B---3--:R-:W-:Y:S04]  /*0140*/  @!P1 STS.128 [R2.X16+0x2090], R4 ;  /* 0x0020900402009388 */ /* 0x008fe8000000cc00 */
[----:B------:R-:W-:Y:S06]  /*0150*/  BAR.SYNC 0x0 ;  /* 0x0000000000007b1d */ /* 0x000fec0000000000 */
[----:B------:R-:W0:Y:S01]  /*0160*/  LDS R0, [R2.X4+0x90] ;  /* 0x0000900002007984 */ /* 0x000e220000004800 */
[----:B------:R-:W-:-:S03]  /*0170*/  ISETP.GT.U32.AND P1, PT, R2, 0xf, PT ;  /* 0x0000000f0200780c */ /* 0x000fc60003f24070 */
[----:B------:R-:W1:Y:S04]  /*0180*/  LDS R15, [R2.X4+0x890] ;  /* 0x00089000020f7984 */ /* 0x000e680000004800 */
[----:B------:R-:W2:Y:S04]  /*0190*/  LDS R19, [R2.X4+0x1090] ;  /* 0x0010900002137984 */ /* 0x000ea80000004800 */
[----:B------:R-:W3:Y:S04]  /*01a0*/  LDS R23, [R2.X4+0x1890] ;  /* 0x0018900002177984 */ /* 0x000ee80000004800 */
[----:B------:R-:W4:Y:S01]  /*01b0*/  LDS R25, [R2.X4+0x2090] ;  /* 0x0020900002197984 */ /* 0x000f220000004800 */
[----:B0-----:R-:W-:Y:S01]  /*01c0*/  FADD R13, RZ, R0 ;  /* 0x00000000ff0d7221 */ /* 0x001fe20000000000 */
[----:B------:R-:W-:-:S03]  /*01d0*/  FFMA R0, R0, R0, RZ ;  /* 0x0000000000007223 */ /* 0x000fc600000000ff */
[----:B-1----:R-:W-:Y:S01]  /*01e0*/  FADD R13, R13, R15 ;  /* 0x0000000f0d0d7221 */ /* 0x002fe20000000000 */
[----:B------:R-:W-:-:S03]  /*01f0*/  FFMA R0, R15, R15, R0 ;  /* 0x0000000f0f007223 */ /* 0x000fc60000000000 */
[----:B--2---:R-:W-:Y:S01]  /*0200*/  FADD R13, R13, R19 ;  /* 0x000000130d0d7221 */ /* 0x004fe20000000000 */
[----:B------:R-:W-:-:S03]  /*0210*/  FFMA R0, R19, R19, R0 ;  /* 0x0000001313007223 */ /* 0x000fc60000000000 */
[----:B---3--:R-:W-:Y:S01]  /*0220*/  FADD R13, R13, R23 ;  /* 0x000000170d0d7221 */ /* 0x008fe20000000000 */
[----:B------:R-:W-:-:S03]  /*0230*/  FFMA R0, R23, R23, R0 ;  /* 0x0000001717007223 */ /* 0x000fc60000000000 */
[----:B----4-:R-:W-:Y:S01]  /*0240*/  FADD R13, R13, R25 ;  /* 0x000000190d0d7221 */ /* 0x010fe20000000000 */
[----:B------:R-:W-:-:S04]  /*0250*/  FFMA R0, R25, R25, R0 ;  /* 0x0000001919007223 */ /* 0x000fc80000000000 */
[----:B------:R-:W0:Y:S04]  /*0260*/  SHFL.DOWN PT, R4, R13, 0x10, 0x1f ;  /* 0x0a001f000d047f89 */ /* 0x000e2800000e0000 */
[----:B------:R-:W1:Y:S01]  /*0270*/  SHFL.DOWN PT, R5, R0, 0x10, 0x1f ;  /* 0x0a001f0000057f89 */ /* 0x000e6200000e0000 */
[----:B0-----:R-:W-:Y:S01]  /*0280*/  FADD R4, R13, R4 ;  /* 0x000000040d047221 */ /* 0x001fe20000000000 */
[----:B-1----:R-:W-:-:S04]  /*0290*/  FADD R5, R0, R5 ;  /* 0x0000000500057221 */ /* 0x002fc80000000000 */
[----:B------:R-:W0:Y:S04]  /*02a0*/  SHFL.DOWN PT, R7, R4, 0x8, 0x1f ;  /* 0x09001f0004077f89 */ /* 0x000e2800000e0000 */
[----:B------:R-:W1:Y:S01]  /*02b0*/  SHFL.DOWN PT, R6, R5, 0x8, 0x1f ;  /* 0x09001f0005067f89 */ /* 0x000e6200000e0000 */
[----:B0-----:R-:W-:Y:S01]  /*02c0*/  FADD R7, R4, R7 ;  /* 0x0000000704077221 */ /* 0x001fe20000000000 */
[----:B-1----:R-:W-:-:S04]  /*02d0*/  FADD R6, R5, R6 ;  /* 0x0000000605067221 */ /* 0x002fc80000000000 */
[----:B------:R-:W0:Y:S04]  /*02e0*/  SHFL.DOWN PT, R8, R7, 0x4, 0x1f ;  /* 0x08801f0007087f89 */ /* 0x000e2800000e0000 */
[----:B------:R-:W1:Y:S01]  /*02f0*/  SHFL.DOWN PT, R9, R6, 0x4, 0x1f ;  /* 0x08801f0006097f89 */ /* 0x000e6200000e0000 */
[----:B0-----:R-:W-:Y:S01]  /*0300*/  FADD R8, R7, R8 ;  /* 0x0000000807087221 */ /* 0x001fe20000000000 */
[----:B------:R-:W-:Y:S01]  /*0310*/  @!P0 SHF.R.U32.HI R7, RZ, 0x3, R2 ;  /* 0x00000003ff078819 */ /* 0x000fe20000011602 */
[----:B-1----:R-:W-:-:S03]  /*0320*/  FADD R9, R6, R9 ;  /* 0x0000000906097221 */ /* 0x002fc60000000000 */
[----:B------:R-:W0:Y:S01]  /*0330*/  SHFL.DOWN PT, R11, R8, 0x2, 0x1f ;  /* 0x08401f00080b7f89 */ /* 0x000e2200000e0000 */
[----:B------:R-:W-:-:S03]  /*0340*/  @!P0 LOP3.LUT R7, R7, 0x1ffffffc, RZ, 0xc0, !PT ;  /* 0x1ffffffc07078812 */ /* 0x000fc600078ec0ff */
[----:B------:R-:W1:Y:S01]  /*0350*/  SHFL.DOWN PT, R0, R9, 0x2, 0x1f ;  /* 0x08401f0009007f89 */ /* 0x000e6200000e0000 */
[----:B0-----:R-:W-:Y:S01]  /*0360*/  FADD R11, R8, R11 ;  /* 0x0000000b080b7221 */ /* 0x001fe20000000000 */
[----:B-1----:R-:W-:-:S04]  /*0370*/  FADD R0, R9, R0 ;  /* 0x0000000009007221 */ /* 0x002fc80000000000 */
[----:B------:R-:W0:Y:S04]  /*0380*/  SHFL.DOWN PT, R4, R11, 0x1, 0x1f ;  /* 0x08201f000b047f89 */ /* 0x000e2800000e0000 */
[----:B------:R-:W1:Y:S01]  /*0390*/  SHFL.DOWN PT, R5, R0, 0x1, 0x1f ;  /* 0x08201f0000057f89 */ /* 0x000e6200000e0000 */
[----:B0-----:R-:W-:Y:S01]  /*03a0*/  FADD R4, R11, R4 ;  /* 0x000000040b047221 */ /* 0x001fe20000000000 */
[----:B-1----:R-:W-:-:S04]  /*03b0*/  FADD R5, R0, R5 ;  /* 0x0000000500057221 */ /* 0x002fc80000000000 */
[----:B------:R-:W-:Y:S04]  /*03c0*/  @!P0 STS [R7+0x48], R4 ;  /* 0x0000480407008388 */ /* 0x000fe80000000800 */
[----:B------:R-:W-:Y:S04]  /*03d0*/  @!P0 STS [R7+0x8], R5 ;  /* 0x0000080507008388 */ /* 0x000fe80000000800 */
[----:B------:R-:W-:Y:S06]  /*03e0*/  BAR.SYNC 0x0 ;  /* 0x0000000000007b1d */ /* 0x000fec0000000000 */
[----:B------:R-:W0:Y:S01]  /*03f0*/  @!P1 LDS R3, [R2.X4+0x48] ;  /* 0x0000480002039984 */ /* 0x000e220000004800 */
[----:B------:R-:W-:-:S03]  /*0400*/  ISETP.NE.AND P0, PT, R2, RZ, PT ;  /* 0x000000ff0200720c */ /* 0x000fc60003f05270 */
[----:B------:R-:W1:Y:S04]  /*0410*/  @!P1 LDS R12, [R2.X4+0x8] ;  /* 0x00000800020c9984 */ /* 0x000e680000004800 */
[----:B0-----:R-:W0:Y:S04]  /*0420*/  SHFL.DOWN PT, R0, R3, 0x8, 0x1f ;  /* 0x09001f0003007f89 */ /* 0x001e2800000e0000 */
[----:B-1----:R-:W1:Y:S01]  /*0430*/  SHFL.DOWN PT, R9, R12, 0x8, 0x1f ;  /* 0x09001f000c097f89 */ /* 0x002e6200000e0000 */
        /* <DEDUP_REMOVED lines=14> */
[----:B------:R-:W-:Y:S04]  /*0520*/  @!P0 STS [RZ], R0 ;  /* 0x00000000ff008388 */ /* 0x000fe80000000800 */
[----:B------:R-:W-:Y:S04]  /*0530*/  @!P0 STS [0x4], R8 ;  /* 0x00000408ff008388 */ /* 0x000fe80000000800 */
[----:B------:R-:W-:Y:S06]  /*0540*/  BAR.SYNC 0x0 ;  /* 0x0000000000007b1d */ /* 0x000fec0000000000 */
[----:B------:R-:W0:Y:S04]  /*0550*/  @!P0 LDS R6, [RZ] ;  /* 0x00000000ff068984 */ /* 0x000e280000000800 */
[----:B------:R-:W1:Y:S04]  /*0560*/  @!P0 LDS R7, [0x4] ;  /* 0x00000400ff078984 */ /* 0x000e680000000800 */
[----:B0-----:R-:W-:Y:S04]  /*0570*/  @!P0 STS [0x88], R6 ;  /* 0x00008806ff008388 */ /* 0x001fe80000000800 */
[----:B-1----:R-:W-:Y:S04]  /*0580*/  @!P0 STS [0x8c], R7 ;  /* 0x00008c07ff008388 */ /* 0x002fe80000000800 */
[----:B------:R-:W-:Y:S06]  /*0590*/  BAR.SYNC 0x0 ;  /* 0x0000000000007b1d */ /* 0x000fec0000000000 */
[----:B------:R-:W0:Y:S04]  /*05a0*/  LDS.64 R4, [0x88] ;  /* 0x00008800ff047984 */ /* 0x000e280000000a00 */
[----:B------:R-:W1:Y:S01]  /*05b0*/  LDS R10, [R2.X4+0x90] ;  /* 0x00009000020a7984 */ /* 0x000e620000004800 */
[----:B0-----:R-:W-:-:S04]  /*05c0*/  FMUL R3, R4, 0.00039062500582076609135 ;  /* 0x39cccccd04037820 */ /* 0x001fc80000400000 */
[----:B------:R-:W-:-:S04]  /*05d0*/  FMUL R0, R3, R3 ;  /* 0x0000000303007220 */ /* 0x000fc80000400000 */
[----:B------:R-:W-:-:S04]  /*05e0*/  FFMA R0, R5, 0.00039062500582076609135, -R0 ;  /* 0x39cccccd05007823 */ /* 0x000fc80000000800 */
[----:B------:R-:W-:-:S04]  /*05f0*/  FADD R0, R0, 9.9999997473787516356e-06 ;  /* 0x3727c5ac00007421 */ /* 0x000fc80000000000 */
[----:B------:R0:W2:Y:S01]  /*0600*/  MUFU.RSQ R5, R0 ;  /* 0x0000000000057308 */ /* 0x0000a20000001400 */
[----:B------:R-:W-:-:S04]  /*0610*/  IADD3 R4, R0, -0xd000000, RZ ;  /* 0xf300000000047810 */ /* 0x000fc80007ffe0ff */
[----:B------:R-:W-:Y:S01]  /*0620*/  ISETP.GT.U32.AND P0, PT, R4, 0x727fffff, PT ;  /* 0x727fffff0400780c */ /* 0x000fe20003f04070 */
[----:B-1----:R-:W-:-:S12]  /*0630*/  FADD R4, -R3, R10 ;  /* 0x0000000a03047221 */ /* 0x002fd80000000100 */
[----:B------:R-:W-:Y:S05]  /*0640*/  @!P0 BRA `(.L_x_0) ;  /* 0x0000004000008947 */ /* 0x000fea0003800000 */
[----:B0-2---:R-:W-:-:S02]  /*0650*/  MOV R8, 0x670 ;  /* 0x0000067000087802 */ /* 0x005fc40000000f00 */
[----:B------:R-:W-:Y:S05]  /*0660*/  CALL.REL.NOINC `($fused_layer_norm_cast1_n_3073_to_4096__kernel$__cuda_sm20_sqrt_rn_f32_slowpath) ;  /* 0x0000076000007944 */ /* 0x000fea0003c00000 */
[----:B------:R-:W-:Y:S01]  /*0670*/  MOV R0, R5 ;  /* 0x0000000500007202 */ /* 0x000fe20000000f00 */
[----:B------:R-:W-:Y:S05]  /*0680*/  BRA `(.L_x_1) ;  /* 0x0000004000007947 */ /* 0x000fea0003800000 */
.L_x_0:
[----:B0-2---:R-:W-:Y:S01]  /*0690*/  FMUL.FTZ R7, R0, R5 ;  /* 0x0000000500077220 */ /* 0x005fe20000410000 */
[----:B------:R-:W-:-:S03]  /*06a0*/  FMUL.FTZ R5, R5, 0.5 ;  /* 0x3f00000005057820 */ /* 0x000fc60000410000 */
[----:B------:R-:W-:-:S04]  /*06b0*/  FFMA R0, -R7, R7, R0 ;  /* 0x0000000707007223 */ /* 0x000fc80000000100 */
[----:B------:R-:W-:-:S05]  /*06c0*/  FFMA R0, R0, R5, R7 ;  /* 0x0000000500007223 */ /* 0x000fca0000000007 */
.L_x_1:
[----:B------:R-:W-:-:S04]  /*06d0*/  IADD3 R5, R0, 0x1800000, RZ ;  /* 0x0180000000057810 */ /* 0x000fc80007ffe0ff */
[----:B------:R-:W-:-:S04]  /*06e0*/  LOP3.LUT R5, R5, 0x7f800000, RZ, 0xc0, !PT ;  /* 0x7f80000005057812 */ /* 0x000fc800078ec0ff */
[----:B------:R-:W-:-:S13]  /*06f0*/  ISETP.GT.U32.AND P0, PT, R5, 0x1ffffff, PT ;  /* 0x01ffffff0500780c */ /* 0x000fda0003f04070 */
[----:B------:R-:W-:Y:S05]  /*0700*/  @P0 BRA `(.L_x_2) ;  /* 0x0000004000000947 */ /* 0x000fea0003800000 */
[----:B------:R-:W-:-:S02]  /*0710*/  MOV R10, 0x730 ;  /* 0x00000730000a7802 */ /* 0x000fc40000000f00 */
[----:B------:R-:W-:Y:S05]  /*0720*/  CALL.REL.NOINC `($fused_layer_norm_cast1_n_3073_to_4096__kernel$__cuda_sm20_rcp_rn_f32_slowpath) ;  /* 0x0000036000007944 */ /* 0x000fea0003c00000 */
[----:B-1----:R-:W-:Y:S01]  /*0730*/  MOV R15, R5 ;  /* 0x00000005000f7202 */ /* 0x002fe20000000f00 */
[----:B------:R-:W-:Y:S05]  /*0740*/  BRA `(.L_x_3) ;  /* 0x0000004000007947 */ /* 0x000fea0003800000 */
.L_x_2:
[----:B------:R-:W0:Y:S02]  /*0750*/  MUFU.RCP R15, R0 ;  /* 0x00000000000f7308 */ /* 0x000e240000001000 */
[----:B0-----:R-:W-:-:S04]  /*0760*/  FFMA R5, R15, R0, -1 ;  /* 0xbf8000000f057423 */ /* 0x001fc80000000000 */
[----:B------:R-:W-:-:S04]  /*0770*/  FADD.FTZ R6, -R5, -RZ ;  /* 0x800000ff05067221 */ /* 0x000fc80000010100 */
[----:B------:R-:W-:-:S01]  /*0780*/  FFMA R15, R15, R6, R15 ;  /* 0x000000060f0f7223 */ /* 0x000fc2000000000f */
.L_x_3:
[----:B------:R-:W-:Y:S01]  /*0790*/  MOV R19, 0x4 ;  /* 0x0000000400137802 */ /* 0x000fe20000000f00 */
[----:B------:R-:W1:Y:S04]  /*07a0*/  LDS R20, [R2.X4+0x890] ;  /* 0x0008900002147984 */ /* 0x000e680000004800 */
[CC--:B------:R-:W-:Y:S01]  /*07b0*/  IMAD.WIDE.U32 R6, R2.reuse, R19.reuse, c[0x0][0x170] ;  /* 0x00005c0002067625 */ /* 0x0c0fe200078e0013 */
[----:B------:R-:W2:Y:S03]  /*07c0*/  LDS R24, [R2.X4+0x1090] ;  /* 0x0010900002187984 */ /* 0x000ea60000004800 */
[----:B------:R-:W-:Y:S01]  /*07d0*/  IMAD.WIDE.U32 R18, R2, R19, c[0x0][0x178] ;  /* 0x00005e0002127625 */ /* 0x000fe200078e0013 */
[----:B------:R3:W4:Y:S04]  /*07e0*/  LDG.E.CONSTANT R16, [R6.64+0x800] ;  /* 0x0008000406107981 */ /* 0x000728000c1e9900 */
[----:B------:R3:W5:Y:S04]  /*07f0*/  LDG.E.CONSTANT R12, [R6.64+0x1000] ;  /* 0x00100004060c7981 */ /* 0x000768000c1e9900 */
[----:B------:R3:W4:Y:S04]  /*0800*/  LDG.E.CONSTANT R10, [R6.64+0x1800] ;  /* 0x00180004060a7981 */ /* 0x000728000c1e9900 */
[----:B0-----:R3:W4:Y:S04]  /*0810*/  LDG.E.CONSTANT R0, [R6.64] ;  /* 0x0000000406007981 */ /* 0x001728000c1e9900 */
[----:B------:R3:W4:Y:S04]  /*0820*/  LDG.E.CONSTANT R5, [R6.64+0x2000] ;  /* 0x0020000406057981 */ /* 0x000728000c1e9900 */
[----:B------:R-:W4:Y:S04]  /*0830*/  LDG.E.CONSTANT R22, [R18.64+0x800] ;  /* 0x0008000412167981 */ /* 0x000f28000c1e9900 */
[----:B------:R-:W5:Y:S04]  /*0840*/  LDG.E.CONSTANT R26, [R18.64+0x1000] ;  /* 0x00100004121a7981 */ /* 0x000f68000c1e9900 */
[----:B------:R-:W5:Y:S04]  /*0850*/  LDG.E.CONSTANT R13, [R18.64+0x1800] ;  /* 0x00180004120d7981 */ /* 0x000f68000c1e9900 */
[----:B------:R-:W5:Y:S04]  /*0860*/  LDG.E.CONSTANT R11, [R18.64] ;  /* 0x00000004120b7981 */ /* 0x000f68000c1e9900 */
[----:B------:R-:W5:Y:S01]  /*0870*/  LDG.E.CONSTANT R14, [R18.64+0x2000] ;  /* 0x00200004120e7981 */ /* 0x000f62000c1e9900 */
[----:B------:R-:W-:Y:S01]  /*0880*/  MOV R8, R2 ;  /* 0x0000000200087202 */ /* 0x000fe20000000f00 */
[C---:B-1----:R-:W-:Y:S01]  /*0890*/  FADD R20, -R3.reuse, R20 ;  /* 0x0000001403147221 */ /* 0x042fe20000000100 */
[----:B------:R-:W-:Y:S01]  /*08a0*/  MOV R9, RZ ;  /* 0x000000ff00097202 */ /* 0x000fe20000000f00 */
[----:B------:R-:W0:Y:S01]  /*08b0*/  LDS R28, [R2.X4+0x1890] ;  /* 0x00189000021c7984 */ /* 0x000e220000004800 */
[----:B--2---:R-:W-:Y:S01]  /*08c0*/  FADD R24, -R3, R24 ;  /* 0x0000001803187221 */ /* 0x004fe20000000100 */
[----:B------:R-:W-:-:S02]  /*08d0*/  FMUL R4, R4, R15 ;  /* 0x0000000f04047220 */ /* 0x000fc40000400000 */
[----:B------:R-:W1:Y:S04]  /*08e0*/  LDS R30, [R2.X4+0x2090] ;  /* 0x00209000021e7984 */ /* 0x000e680000004800 */
[----:B------:R-:W2:Y:S02]  /*08f0*/  S2R R17, SR_CTAID.X ;  /* 0x0000000000117919 */ /* 0x000ea40000002500 */
[----:B--2---:R-:W-:-:S05]  /*0900*/  IMAD.WIDE.U32 R8, R17, 0xa00, R8 ;  /* 0x00000a0011087825 */ /* 0x004fca00078e0008 */
[----:B---3--:R-:W-:Y:S01]  /*0910*/  LEA R6, P0, R8, c[0x0][0x160], 0x1 ;  /* 0x0000580008067a11 */ /* 0x008fe200078008ff */
[----:B0-----:R-:W-:-:S03]  /*0920*/  FADD R28, -R3, R28 ;  /* 0x0000001c031c7221 */ /* 0x001fc60000000100 */
[----:B------:R-:W-:Y:S01]  /*0930*/  LEA.HI.X R7, R8, c[0x0][0x164], R9, 0x1, P0 ;  /* 0x0000590008077a11 */ /* 0x000fe200000f0c09 */
[-C--:B------:R-:W-:Y:S01]  /*0940*/  FMUL R9, R24, R15.reuse ;  /* 0x0000000f18097220 */ /* 0x080fe20000400000 */
[----:B-1----:R-:W-:Y:S01]  /*0950*/  FADD R30, -R3, R30 ;  /* 0x0000001e031e7221 */ /* 0x002fe20000000100 */
[-C--:B------:R-:W-:Y:S01]  /*0960*/  FMUL R3, R20, R15.reuse ;  /* 0x0000000f14037220 */ /* 0x080fe20000400000 */
[-C--:B------:R-:W-:Y:S02]  /*0970*/  FMUL R28, R28, R15.reuse ;  /* 0x0000000f1c1c7220 */ /* 0x080fe40000400000 */
[----:B------:R-:W-:Y:S01]  /*0980*/  FMUL R15, R30, R15 ;  /* 0x0000000f1e0f7220 */ /* 0x000fe20000400000 */
[----:B----4-:R-:W-:Y:S01]  /*0990*/  FFMA R3, R3, R16, R22 ;  /* 0x0000001003037223 */ /* 0x010fe20000000016 */
[----:B-----5:R-:W-:-:S04]  /*09a0*/  FFMA R9, R9, R12, R26 ;  /* 0x0000000c09097223 */ /* 0x020fc8000000001a */
[----:B------:R-:W-:Y:S01]  /*09b0*/  F2FP.PACK_AB R3, RZ, R3 ;  /* 0x00000003ff03723e */ /* 0x000fe200000000ff */
[----:B------:R-:W-:Y:S01]  /*09c0*/  FFMA R10, R28, R10, R13 ;  /* 0x0000000a1c0a7223 */ /* 0x000fe2000000000d */
[----:B------:R-:W-:-:S03]  /*09d0*/  F2FP.PACK_AB R9, RZ, R9 ;  /* 0x00000009ff09723e */ /* 0x000fc600000000ff */
[----:B------:R-:W-:Y:S01]  /*09e0*/  STG.E.U16 [R6.64+0x400], R3 ;  /* 0x0004000306007986 */ /* 0x000fe2000c101504 */
[----:B------:R-:W-:Y:S01]  /*09f0*/  FFMA R0, R4, R0, R11 ;  /* 0x0000000004007223 */ /* 0x000fe2000000000b */
[----:B------:R-:W-:Y:S02]  /*0a00*/  F2FP.PACK_AB R10, RZ, R10 ;  /* 0x0000000aff0a723e */ /* 0x000fe400000000ff */
[----:B------:R-:W-:Y:S01]  /*0a10*/  STG.E.U16 [R6.64+0x800], R9 ;  /* 0x0008000906007986 */ /* 0x000fe2000c101504 */
[----:B------:R-:W-:Y:S01]  /*0a20*/  FFMA R5, R15, R5, R14 ;  /* 0x000000050f057223 */ /* 0x000fe2000000000e */
[----:B------:R-:W-:Y:S02]  /*0a30*/  F2FP.PACK_AB R0, RZ, R0 ;  /* 0x00000000ff00723e */ /* 0x000fe400000000ff */
[----:B------:R-:W-:Y:S02]  /*0a40*/  STG.E.U16 [R6.64+0xc00], R10 ;  /* 0x000c000a06007986 */ /* 0x000fe4000c101504 */
[----:B------:R-:W-:-:S02]  /*0a50*/  F2FP.PACK_AB R5, RZ, R5 ;  /* 0x00000005ff05723e */ /* 0x000fc400000000ff */
[----:B------:R-:W-:Y:S04]  /*0a60*/  STG.E.U16 [R6.64], R0 ;  /* 0x0000000006007986 */ /* 0x000fe8000c101504 */
[----:B------:R-:W-:Y:S01]  /*0a70*/  STG.E.U16 [R6.64+0x1000], R5 ;  /* 0x0010000506007986 */ /* 0x000fe2000c101504 */
[----:B------:R-:W-:Y:S05]  /*0a80*/  EXIT ;  /* 0x000000000000794d */ /* 0x000fea0003800000 */
        .weak           $fused_layer_norm_cast1_n_3073_to_4096__kernel$__cuda_sm20_rcp_rn_f32_slowpath
        .type           $fused_layer_norm_cast1_n_3073_to_4096__kernel$__cuda_sm20_rcp_rn_f32_slowpath,@function
        .size           $fused_layer_norm_cast1_n_3073_to_4096__kernel$__cuda_sm20_rcp_rn_f32_slowpath,($fused_layer_norm_cast1_n_3073_to_4096__kernel$__cuda_sm20_sqrt_rn_f32_slowpath - $fused_layer_norm_cast1_n_3073_to_4096__kernel$__cuda_sm20_rcp_rn_f32_slowpath)
$fused_layer_norm_cast1_n_3073_to_4096__kernel$__cuda_sm20_rcp_rn_f32_slowpath:
[----:B------:R-:W-:-:S04]  /*0a90*/  SHF.L.U32 R5, R0, 0x1, RZ ;  /* 0x0000000100057819 */ /* 0x000fc800000006ff */
[----:B------:R-:W-:-:S04]  /*0aa0*/  SHF.R.U32.HI R11, RZ, 0x18, R5 ;  /* 0x00000018ff0b7819 */ /* 0x000fc80000011605 */
[----:B------:R-:W-:-:S13]  /*0ab0*/  ISETP.NE.U32.AND P0, PT, R11, RZ, PT ;  /* 0x000000ff0b00720c */ /* 0x000fda0003f05070 */
[----:B------:R-:W-:Y:S05]  /*0ac0*/  @P0 BRA `(.L_x_4) ;  /* 0x000000b000000947 */ /* 0x000fea0003800000 */
[----:B------:R-:W-:-:S04]  /*0ad0*/  SHF.L.U32 R5, R0, 0x1, RZ ;  /* 0x0000000100057819 */ /* 0x000fc800000006ff */
[----:B------:R-:W-:-:S13]  /*0ae0*/  ISETP.NE.AND P0, PT, R5, RZ, PT ;  /* 0x000000ff0500720c */ /* 0x000fda0003f05270 */
[----:B------:R0:W1:Y:S01]  /*0af0*/  @!P0 MUFU.RCP R5, R0 ;  /* 0x0000000000058308 */ /* 0x0000620000001000 */
[----:B------:R-:W-:Y:S05]  /*0b00*/  @!P0 BRA `(.L_x_5) ;  /* 0x0000029000008947 */ /* 0x000fea0003800000 */
[----:B------:R-:W-:-:S04]  /*0b10*/  FFMA R6, R0, 1.84467440737095516160e+19, RZ ;  /* 0x5f80000000067823 */ /* 0x000fc800000000ff */
[----:B-1----:R-:W1:Y:S02]  /*0b20*/  MUFU.RCP R5, R6 ;  /* 0x0000000600057308 */ /* 0x002e640000001000 */
[----:B01----:R-:W-:-:S04]  /*0b30*/  FFMA R0, R6, R5, -1 ;  /* 0xbf80000006007423 */ /* 0x003fc80000000005 */
[----:B------:R-:W-:-:S04]  /*0b40*/  FADD.FTZ R0, -R0, -RZ ;  /* 0x800000ff00007221 */ /* 0x000fc80000010100 */
[----:B------:R-:W-:-:S04]  /*0b50*/  FFMA R0, R5, R0, R5 ;  /* 0x0000000005007223 */ /* 0x000fc80000000005 */
[----:B------:R-:W-:Y:S01]  /*0b60*/  FFMA R5, R0, 1.84467440737095516160e+19, RZ ;  /* 0x5f80000000057823 */ /* 0x000fe200000000ff */
[----:B------:R-:W-:Y:S05]  /*0b70*/  BRA `(.L_x_5) ;  /* 0x0000022000007947 */ /* 0x000fea0003800000 */
.L_x_4:
[----:B------:R-:W-:-:S04]  /*0b80*/  IADD3 R12, R11, -0xfd, RZ ;  /* 0xffffff030b0c7810 */ /* 0x000fc80007ffe0ff */
[----:B------:R-:W-:-:S13]  /*0b90*/  ISETP.GT.U32.AND P0, PT, R12, 0x1, PT ;  /* 0x000000010c00780c */ /* 0x000fda0003f04070 */
[----:B------:R-:W-:Y:S05]  /*0ba0*/  @P0 BRA `(.L_x_6) ;  /* 0x000001e000000947 */ /* 0x000fea0003800000 */
[----:B------:R-:W-:Y:S02]  /*0bb0*/  LOP3.LUT R13, R0, 0x7fffff, RZ, 0xc0, !PT ;  /* 0x007fffff000d7812 */ /* 0x000fe400078ec0ff */
[----:B------:R-:W-:Y:S02]  /*0bc0*/  MOV R9, 0x3 ;  /* 0x0000000300097802 */ /* 0x000fe40000000f00 */
[----:B------:R-:W-:Y:S02]  /*0bd0*/  LOP3.LUT R5, R13, 0x3f800000, RZ, 0xfc, !PT ;  /* 0x3f8000000d057812 */ /* 0x000fe400078efcff */
[----:B------:R-:W-:Y:S02]  /*0be0*/  SHF.L.U32 R9, R9, R12, RZ ;  /* 0x0000000c09097219 */ /* 0x000fe400000006ff */
[----:B------:R-:W0:Y:S02]  /*0bf0*/  MUFU.RCP R6, R5 ;  /* 0x0000000500067308 */ /* 0x000e240000001000 */
[----:B0-----:R-:W-:-:S04]  /*0c00*/  FFMA R7, R5, R6, -1 ;  /* 0xbf80000005077423 */ /* 0x001fc80000000006 */
[----:B------:R-:W-:-:S04]  /*0c10*/  FADD.FTZ R7, -R7, -RZ ;  /* 0x800000ff07077221 */ /* 0x000fc80000010100 */
[CCC-:B------:R-:W-:Y:S01]  /*0c20*/  FFMA.RM R8, R6.reuse, R7.reuse, R6.reuse ;  /* 0x0000000706087223 */ /* 0x1c0fe20000004006 */
[----:B------:R-:W-:-:S04]  /*0c30*/  FFMA.RP R7, R6, R7, R6 ;  /* 0x0000000706077223 */ /* 0x000fc80000008006 */
[C---:B------:R-:W-:Y:S02]  /*0c40*/  LOP3.LUT R6, R8.reuse, 0x7fffff, RZ, 0xc0, !PT ;  /* 0x007fffff08067812 */ /* 0x040fe400078ec0ff */
[----:B------:R-:W-:Y:S02]  /*0c50*/  FSETP.NEU.FTZ.AND P0, PT, R8, R7, PT ;  /* 0x000000070800720b */ /* 0x000fe40003f1d000 */
[----:B------:R-:W-:Y:S02]  /*0c60*/  LOP3.LUT R6, R6, 0x800000, RZ, 0xfc, !PT ;  /* 0x0080000006067812 */ /* 0x000fe400078efcff */
[----:B------:R-:W-:Y:S02]  /*0c70*/  SEL R7, RZ, 0xffffffff, !P0 ;  /* 0xffffffffff077807 */ /* 0x000fe40004000000 */
[----:B------:R-:W-:Y:S02]  /*0c80*/  LOP3.LUT R9, R9, R6, RZ, 0xc0, !PT ;  /* 0x0000000609097212 */ /* 0x000fe400078ec0ff */
[----:B------:R-:W-:-:S02]  /*0c90*/  IADD3 R7, -R7, RZ, RZ ;  /* 0x000000ff07077210 */ /* 0x000fc40007ffe1ff */
[-C--:B------:R-:W-:Y:S02]  /*0ca0*/  SHF.R.U32.HI R9, RZ, R12.reuse, R9 ;  /* 0x0000000cff097219 */ /* 0x080fe40000011609 */
[----:B------:R-:W-:Y:S02]  /*0cb0*/  LOP3.LUT P1, RZ, R7, R12, R6, 0xf8, !PT ;  /* 0x0000000c07ff7212 */ /* 0x000fe4000782f806 */
[C---:B------:R-:W-:Y:S02]  /*0cc0*/  LOP3.LUT P0, RZ, R9.reuse, 0x1, RZ, 0xc0, !PT ;  /* 0x0000000109ff7812 */ /* 0x040fe4000780c0ff */
[----:B------:R-:W-:-:S04]  /*0cd0*/  LOP3.LUT P2, RZ, R9, 0x2, RZ, 0xc0, !PT ;  /* 0x0000000209ff7812 */ /* 0x000fc8000784c0ff */
[----:B------:R-:W-:Y:S02]  /*0ce0*/  PLOP3.LUT P0, PT, P0, P1, P2, 0xe0, 0x0 ;  /* 0x000000000000781c */ /* 0x000fe40000703c20 */
[----:B------:R-:W-:Y:S02]  /*0cf0*/  ISETP.NE.U32.AND P1, PT, R13, RZ, PT ;  /* 0x000000ff0d00720c */ /* 0x000fe40003f25070 */
[----:B------:R-:W-:-:S04]  /*0d00*/  SEL R5, RZ, 0x1, !P0 ;  /* 0x00000001ff057807 */ /* 0x000fc80004000000 */
[----:B------:R-:W-:-:S04]  /*0d10*/  IADD3 R5, -R5, RZ, RZ ;  /* 0x000000ff05057210 */ /* 0x000fc80007ffe1ff */
[----:B------:R-:W-:Y:S02]  /*0d20*/  ISETP.GE.AND P0, PT, R5, RZ, PT ;  /* 0x000000ff0500720c */ /* 0x000fe40003f06270 */
[----:B------:R-:W-:-:S04]  /*0d30*/  IADD3 R5, R11, -0xfc, RZ ;  /* 0xffffff040b057810 */ /* 0x000fc80007ffe0ff */
[----:B------:R-:W-:-:S07]  /*0d40*/  SHF.R.U32.HI R5, RZ, R5, R6 ;  /* 0x00000005ff057219 */ /* 0x000fce0000011606 */
[----:B------:R-:W-:-:S04]  /*0d50*/  @!P0 IADD3 R5, R5, 0x1, RZ ;  /* 0x0000000105058810 */ /* 0x000fc80007ffe0ff */
[----:B------:R-:W-:-:S04]  /*0d60*/  @!P1 SHF.L.U32 R5, R5, 0x1, RZ ;  /* 0x0000000105059819 */ /* 0x000fc800000006ff */
[----:B------:R-:W-:Y:S01]  /*0d70*/  LOP3.LUT R5, R5, 0x80000000, R0, 0xf8, !PT ;  /* 0x8000000005057812 */ /* 0x000fe200078ef800 */
[----:B------:R-:W-:Y:S05]  /*0d80*/  BRA `(.L_x_5) ;  /* 0x0000001000007947 */ /* 0x000fea0003800000 */
.L_x_6:
[----:B------:R0:W1:Y:S02]  /*0d90*/  MUFU.RCP R5, R0 ;  /* 0x0000000000057308 */ /* 0x0000640000001000 */
.L_x_5:
[----:B------:R-:W-:Y:S02]  /*0da0*/  MOV R6, R10 ;  /* 0x0000000a00067202 */ /* 0x000fe40000000f00 */
[----:B------:R-:W-:-:S04]  /*0db0*/  MOV R7, 0x0 ;  /* 0x0000000000077802 */ /* 0x000fc80000000f00 */
[----:B------:R-:W-:Y:S05]  /*0dc0*/  RET.REL.NODEC R6 `(fused_layer_norm_cast1_n_3073_to_4096__kernel) ;  /* 0xfffff23006007950 */ /* 0x000fea0003c3ffff */
        .weak           $fused_layer_norm_cast1_n_3073_to_4096__kernel$__cuda_sm20_sqrt_rn_f32_slowpath
        .type           $fused_layer_norm_cast1_n_3073_to_4096__kernel$__cuda_sm20_sqrt_rn_f32_slowpath,@function
        .size           $fused_layer_norm_cast1_n_3073_to_4096__kernel$__cuda_sm20_sqrt_rn_f32_slowpath,(.L_x_55 - $fused_layer_norm_cast1_n_3073_to_4096__kernel$__cuda_sm20_sqrt_rn_f32_slowpath)
$fused_layer_norm_cast1_n_3073_to_4096__kernel$__cuda_sm20_sqrt_rn_f32_slowpath:
[----:B------:R-:W-:-:S13]  /*0dd0*/  LOP3.LUT P0, RZ, R0, 0x7fffffff, RZ, 0xc0, !PT ;  /* 0x7fffffff00ff7812 */ /* 0x000fda000780c0ff */
[----:B------:R-:W-:Y:S01]  /*0de0*/  @!P0 MOV R5, R0 ;  /* 0x0000000000058202 */ /* 0x000fe20000000f00 */
[----:B------:R-:W-:Y:S05]  /*0df0*/  @!P0 BRA `(.L_x_7) ;  /* 0x0000011000008947 */ /* 0x000fea0003800000 */
[----:B------:R-:W-:-:S13]  /*0e00*/  FSETP.GEU.FTZ.AND P0, PT, R0, RZ, PT ;  /* 0x000000ff0000720b */ /* 0x000fda0003f1e000 */
[----:B------:R-:W-:Y:S01]  /*0e10*/  @!P0 MOV R5, 0x7fffffff ;  /* 0x7fffffff00058802 */ /* 0x000fe20000000f00 */
[----:B------:R-:W-:Y:S05]  /*0e20*/  @!P0 BRA `(.L_x_7) ;  /* 0x000000e000008947 */ /* 0x000fea0003800000 */
[----:B------:R-:W-:-:S13]  /*0e30*/  FSETP.GTU.FTZ.AND P0, PT, |R0|, +INF , PT ;  /* 0x7f8000000000780b */ /* 0x000fda0003f1c200 */
[----:B------:R-:W-:Y:S01]  /*0e40*/  @P0 FADD.FTZ R5, R0, 1 ;  /* 0x3f80000000050421 */ /* 0x000fe20000010000 */
[----:B------:R-:W-:Y:S05]  /*0e50*/  @P0 BRA `(.L_x_7) ;  /* 0x000000b000000947 */ /* 0x000fea0003800000 */
[----:B------:R-:W-:-:S13]  /*0e60*/  FSETP.NEU.FTZ.AND P0, PT, |R0|, +INF , PT ;  /* 0x7f8000000000780b */ /* 0x000fda0003f1d200 */
[----:B------:R-:W-:Y:S01]  /*0e70*/  @!P0 MOV R5, R0 ;  /* 0x0000000000058202 */ /* 0x000fe20000000f00 */
[----:B------:R-:W-:Y:S05]  /*0e80*/  @!P0 BRA `(.L_x_7) ;  /* 0x0000008000008947 */ /* 0x000fea0003800000 */
[----:B------:R-:W-:-:S04]  /*0e90*/  FFMA R0, R0, 1.84467440737095516160e+19, RZ ;  /* 0x5f80000000007823 */ /* 0x000fc800000000ff */
[----:B------:R-:W0:Y:S02]  /*0ea0*/  MUFU.RSQ R5, R0 ;  /* 0x0000000000057308 */ /* 0x000e240000001400 */
[----:B0-----:R-:W-:Y:S01]  /*0eb0*/  FMUL.FTZ R7, R0, R5 ;  /* 0x0000000500077220 */ /* 0x001fe20000410000 */
[----:B------:R-:W-:-:S03]  /*0ec0*/  FMUL.FTZ R5, R5, 0.5 ;  /* 0x3f00000005057820 */ /* 0x000fc60000410000 */
[----:B------:R-:W-:-:S04]  /*0ed0*/  FADD.FTZ R6, -R7, -RZ ;  /* 0x800000ff07067221 */ /* 0x000fc80000010100 */
[----:B------:R-:W-:-:S04]  /*0ee0*/  FFMA R6, R7, R6, R0 ;  /* 0x0000000607067223 */ /* 0x000fc80000000000 */
[----:B------:R-:W-:-:S04]  /*0ef0*/  FFMA R5, R6, R5, R7 ;  /* 0x0000000506057223 */ /* 0x000fc80000000007 */
[----:B------:R-:W-:-:S01]  /*0f00*/  FMUL.FTZ R5, R5, 2.3283064365386962891e-10 ;  /* 0x2f80000005057820 */ /* 0x000fc20000410000 */
.L_x_7:
[----:B------:R-:W-:Y:S02]  /*0f10*/  MOV R6, R8 ;  /* 0x0000000800067202 */ /* 0x000fe40000000f00 */
[----:B------:R-:W-:-:S04]  /*0f20*/  MOV R7, 0x0 ;  /* 0x0000000000077802 */ /* 0x000fc80000000f00 */
[----:B------:R-:W-:Y:S05]  /*0f30*/  RET.REL.NODEC R6 `(fused_layer_norm_cast1_n_3073_to_4096__kernel) ;  /* 0xfffff0c006007950 */ /* 0x000fea0003c3ffff */
.L_x_8:
[----:B------:R-:W-:-:S00]  /*0f40*/  BRA `(.L_x_8) ;  /* 0xfffffff000007947 */ /* 0x000fc0000383ffff */
[----:B------:R-:W-:-:S00]  /*0f50*/  NOP ;  /* 0x0000000000007918 */ /* 0x000fc00000000000 */
        /* <DEDUP_REMOVED lines=10> */
.L_x_55:


//--------------------- .text.fused_layer_norm_cast1_n_2817_to_3072__kernel --------------------------
	.section	.text.fused_layer_norm_cast1_n_2817_to_3072__kernel,"ax",@progbits
	.sectionflags	@"SHF_BARRIERS=1"
	.sectioninfo	@"SHI_REGISTERS=39"
	.align	128
        .global         fused_layer_norm_cast1_n_2817_to_3072__kernel
        .type           fused_layer_norm_cast1_n_2817_to_3072__kernel,@function
        .size           fused_layer_norm_cast1_n_2817_to_3072__kernel,(.L_x_57 - fused_layer_norm_cast1_n_2817_to_3072__kernel)
        .other          fused_layer_norm_cast1_n_2817_to_3072__kernel,@"STO_CUDA_ENTRY STV_DEFAULT"
fused_layer_norm_cast1_n_2817_to_3072__kernel:
.text.fused_layer_norm_cast1_n_2817_to_3072__kernel:
[----:B------:R-:W-:-:S02]  /*0000*/  MOV R1, c[0x0][0x28] ;  /* 0x00000a0000017a02 */ /* 0x000fc40000000f00 */
[----:B------:R-:W0:Y:S01]  /*0010*/  S2R R10, SR_TID.X ;  /* 0x00000000000a7919 */ /* 0x000e220000002100 */
[----:B------:R-:W-:-:S03]  /*0020*/  ULDC.64 UR4, c[0x0][0x118] ;  /* 0x0000460000047ab9 */ /* 0x000fc60000000a00 */
[----:B------:R-:W1:Y:S01]  /*0030*/  S2R R9, SR_CTAID.X ;  /* 0x0000000000097919 */ /* 0x000e620000002500 */
[----:B0-----:R-:W-:Y:S01]  /*0040*/  SHF.R.U32.HI R0, RZ, 0x6, R10 ;  /* 0x00000006ff007819 */ /* 0x001fe2000001160a */
[----:B------:R-:W-:-:S03]  /*0050*/  IMAD.WIDE.U32 R6, R10, 0x4, RZ ;  /* 0x000000040a067825 */ /* 0x000fc600078e00ff */
[C---:B------:R-:W-:Y:S02]  /*0060*/  IADD3 R5, P3, R0.reuse, 0x3, RZ ;  /* 0x0000000300057810 */ /* 0x040fe40007f7e0ff */
[C---:B------:R-:W-:Y:S01]  /*0070*/  IADD3 R4, P4, R0.reuse, 0x6, RZ ;  /* 0x0000000600047810 */ /* 0x040fe20007f9e0ff */
[----:B-1----:R-:W-:Y:S01]  /*0080*/  IMAD.WIDE.U32 R28, R9, 0xa00, R6 ;  /* 0x00000a00091c7825 */ /* 0x002fe200078e0006 */
[----:B------:R-:W-:Y:S02]  /*0090*/  IADD3 R0, P5, R0, 0x9, RZ ;  /* 0x0000000900007810 */ /* 0x000fe40007fbe0ff */
[----:B------:R-:W-:Y:S02]  /*00a0*/  ISETP.GT.U32.AND P0, PT, R5, 0x9, PT ;  /* 0x000000090500780c */ /* 0x000fe40003f04070 */
[----:B------:R-:W-:Y:S02]  /*00b0*/  ISETP.GT.U32.AND P2, PT, R4, 0x9, PT ;  /* 0x000000090400780c */ /* 0x000fe40003f44070 */
[----:B------:R-:W-:-:S02]  /*00c0*/  ISETP.GT.U32.AND P1, PT, R0, 0x9, PT ;  /* 0x000000090000780c */ /* 0x000fc40003f24070 */
[----:B------:R-:W-:Y:S02]  /*00d0*/  IADD3.X R5, RZ, RZ, RZ, P3, !PT ;  /* 0x000000ffff057210 */ /* 0x000fe40001ffe4ff */
[----:B------:R-:W-:Y:S02]  /*00e0*/  IADD3.X R4, RZ, RZ, RZ, P4, !PT ;  /* 0x000000ffff047210 */ /* 0x000fe400027fe4ff */
[----:B------:R-:W-:Y:S02]  /*00f0*/  IADD3.X R0, RZ, RZ, RZ, P5, !PT ;  /* 0x000000ffff007210 */ /* 0x000fe40002ffe4ff */
[----:B------:R-:W-:Y:S02]  /*0100*/  ISETP.GT.U32.AND.EX P0, PT, R5, RZ, PT, P0 ;  /* 0x000000ff0500720c */ /* 0x000fe40003f04100 */
[----:B------:R-:W-:Y:S02]  /*0110*/  ISETP.GT.U32.AND P3, PT, R10, 0x27f, PT ;  /* 0x0000027f0a00780c */ /* 0x000fe40003f64070 */
[----:B------:R-:W-:-:S02]  /*0120*/  ISETP.GT.U32.AND.EX P2, PT, R4, RZ, PT, P2 ;  /* 0x000000ff0400720c */ /* 0x000fc40003f44120 */
[----:B------:R-:W-:Y:S02]  /*0130*/  ISETP.GT.U32.AND.EX P1, PT, R0, RZ, PT, P1 ;  /* 0x000000ff0000720c */ /* 0x000fe40003f24110 */
[----:B------:R-:W-:-:S04]  /*0140*/  LEA R4, P4, R28, c[0x0][0x168], 0x2 ;  /* 0x00005a001c047a11 */ /* 0x000fc800078810ff */
[----:B------:R-:W-:-:S05]  /*0150*/  LEA.HI.X R5, R28, c[0x0][0x16c], R29, 0x2, P4 ;  /* 0x00005b001c057a11 */ /* 0x000fca00020f141d */
[----:B------:R-:W2:Y:S04]  /*0160*/  @!P3 LDG.E.128.CONSTANT R24, [R4.64] ;  /* 0x000000040418b981 */ /* 0x000ea8000c1e9d00 */
[----:B------:R-:W3:Y:S04]  /*0170*/  @!P0 LDG.E.128.CONSTANT R20, [R4.64+0xc00] ;  /* 0x000c000404148981 */ /* 0x000ee8000c1e9d00 */
[----:B------:R-:W4:Y:S04]  /*0180*/  @!P2 LDG.E.128.CONSTANT R16, [R4.64+0x1800] ;  /* 0x001800040410a981 */ /* 0x000f28000c1e9d00 */
[----:B------:R-:W5:Y:S04]  /*0190*/  @!P1 LDG.E.128.CONSTANT R12, [R4.64+0x2400] ;  /* 0x00240004040c9981 */ /* 0x000f68000c1e9d00 */
[----:B--2---:R-:W-:Y:S01]  /*01a0*/  @!P3 STS.128 [R10.X16+0x40], R24 ;  /* 0x000040180a00b388 */ /* 0x004fe2000000cc00 */
[----:B------:R-:W-:-:S03]  /*01b0*/  ISETP.GT.U32.AND P3, PT, R10, 0x3f, PT ;  /* 0x0000003f0a00780c */ /* 0x000fc60003f64070 */
[----:B---3--:R-:W-:Y:S01]  /*01c0*/  @!P0 STS.128 [R10.X16+0xc40], R20 ;  /* 0x000c40140a008388 */ /* 0x008fe2000000cc00 */
[----:B------:R-:W-:-:S03]  /*01d0*/  LOP3.LUT P0, RZ, R10, 0x1f, RZ, 0xc0, !PT ;  /* 0x0000001f0aff7812 */ /* 0x000fc6000780c0ff */
[----:B----4-:R-:W-:Y:S04]  /*01e0*/  @!P2 STS.128 [R10.X16+0x1840], R16 ;  /* 0x001840100a00a388 */ /* 0x010fe8000000cc00 */
[----:B-----5:R-:W-:Y:S04]  /*01f0*/  @!P1 STS.128 [R10.X16+0x2440], R12 ;  /* 0x0024400c0a009388 */ /* 0x020fe8000000cc00 */
[----:B------:R-:W-:Y:S06]  /*0200*/  BAR.SYNC 0x0 ;  /* 0x0000000000007b1d */ /* 0x000fec0000000000 */
[----:B------:R-:W0:Y:S01]  /*0210*/  LDS R0, [R10.X4+0x40] ;  /* 0x000040000a007984 */ /* 0x000e220000004800 */
[----:B------:R-:W-:-:S03]  /*0220*/  ISETP.GT.U32.AND P1, PT, R10, 0x5, PT ;  /* 0x000000050a00780c */ /* 0x000fc60003f24070 */
[----:B------:R-:W1:Y:S04]  /*0230*/  LDS R28, [R10.X4+0x340] ;  /* 0x000340000a1c7984 */ /* 0x000e680000004800 */
[----:B------:R-:W2:Y:S04]  /*0240*/  LDS R30, [R10.X4+0x640] ;  /* 0x000640000a1e7984 */ /* 0x000ea80000004800 */
[----:B------:R-:W3:Y:S04]  /*0250*/  LDS R29, [R10.X4+0x940] ;  /* 0x000940000a1d7984 */ /* 0x000ee80000004800 */
[----:B------:R-:W4:Y:S04]  /*0260*/  LDS R31, [R10.X4+0xc40] ;  /* 0x000c40000a1f7984 */ /* 0x000f280000004800 */
[----:B------:R-:W5:Y:S04]  /*0270*/  LDS R33, [R10.X4+0xf40] ;  /* 0x000f40000a217984 */ /* 0x000f680000004800 */
[----:B------:R-:W5:Y:S04]  /*0280*/  LDS R25, [R10.X4+0x1240] ;  /* 0x001240000a197984 */ /* 0x000f680000004800 */
[----:B------:R-:W5:Y:S04]  /*0290*/  LDS R21, [R10.X4+0x1540] ;  /* 0x001540000a157984 */ /* 0x000f680000004800 */
[----:B------:R-:W5:Y:S04]  /*02a0*/  LDS R17, [R10.X4+0x1840] ;  /* 0x001840000a117984 */ /* 0x000f680000004800 */
[----:B------:R-:W5:Y:S04]  /*02b0*/  LDS R5, [R10.X4+0x1b40] ;  /* 0x001b40000a057984 */ /* 0x000f680000004800 */
[----:B------:R-:W5:Y:S01]  /*02c0*/  LDS R4, [R10.X4+0x1e40] ;  /* 0x001e40000a047984 */ /* 0x000f620000004800 */
[----:B0-----:R-:W-:Y:S01]  /*02d0*/  FADD R8, RZ, R0 ;  /* 0x00000000ff087221 */ /* 0x001fe20000000000 */
[----:B------:R-:W-:-:S02]  /*02e0*/  FFMA R11, R0, R0, RZ ;  /* 0x00000000000b7223 */ /* 0x000fc400000000ff */
[----:B------:R-:W0:Y:S01]  /*02f0*/  LDS R0, [R10.X4+0x2140] ;  /* 0x002140000a007984 */ /* 0x000e220000004800 */
[----:B-1----:R-:W-:Y:S01]  /*0300*/  FADD R12, R8, R28 ;  /* 0x0000001c080c7221 */ /* 0x002fe20000000000 */
[----:B------:R-:W-:Y:S02]  /*0310*/  FFMA R11, R28, R28, R11 ;  /* 0x0000001c1c0b7223 */ /* 0x000fe4000000000b */
[----:B------:R-:W1:Y:S01]  /*0320*/  LDS R8, [R10.X4+0x2440] ;  /* 0x002440000a087984 */ /* 0x000e620000004800 */
[----:B--2---:R-:W-:Y:S01]  /*0330*/  FADD R12, R12, R30 ;  /* 0x0000001e0c0c7221 */ /* 0x004fe20000000000 */
[----:B------:R-:W-:Y:S02]  /*0340*/  FFMA R30, R30, R30, R11 ;  /* 0x0000001e1e1e7223 */ /* 0x000fe4000000000b */
[----:B------:R-:W2:Y:S01]  /*0350*/  @!P3 LDS R11, [R10.X4+0x2740] ;  /* 0x002740000a0bb984 */ /* 0x000ea20000004800 */
[----:B---3--:R-:W-:Y:S01]  /*0360*/  FADD R12, R12, R29 ;  /* 0x0000001d0c0c7221 */ /* 0x008fe20000000000 */
[----:B------:R-:W-:-:S03]  /*0370*/  FFMA R30, R29, R29, R30 ;  /* 0x0000001d1d1e7223 */ /* 0x000fc6000000001e */
[----:B----4-:R-:W-:Y:S01]  /*0380*/  FADD R12, R12, R31 ;  /* 0x0000001f0c0c7221 */ /* 0x010fe20000000000 */
[----:B------:R-:W-:-:S03]  /*0390*/  FFMA R30, R31, R31, R30 ;  /* 0x0000001f1f1e7223 */ /* 0x000fc6000000001e */
[----:B-----5:R-:W-:Y:S01]  /*03a0*/  FADD R12, R12, R33 ;  /* 0x000000210c0c7221 */ /* 0x020fe20000000000 */
[----:B------:R-:W-:-:S03]  /*03b0*/  FFMA R30, R33, R33, R30 ;  /* 0x00000021211e7223 */ /* 0x000fc6000000001e */
[----:B------:R-:W-:Y:S01]  /*03c0*/  FADD R12, R12, R25 ;  /* 0x000000190c0c7221 */ /* 0x000fe20000000000 */
        /* <DEDUP_REMOVED lines=9> */
[----:B0-----:R-:W-:Y:S01]  /*0460*/  FADD R13, R13, R0 ;  /* 0x000000000d0d7221 */ /* 0x001fe20000000000 */
[----:B------:R-:W-:-:S03]  /*0470*/  FFMA R5, R0, R0, R5 ;  /* 0x0000000000057223 */ /* 0x000fc60000000005 */
[----:B-1----:R-:W-:Y:S01]  /*0480*/  FADD R0, R13, R8 ;  /* 0x000000080d007221 */ /* 0x002fe20000000000 */
[----:B------:R-:W-:-:S03]  /*0490*/  FFMA R8, R8, R8, R5 ;  /* 0x0000000808087223 */ /* 0x000fc60000000005 */
[----:B--2---:R-:W-:Y:S01]  /*04a0*/  @!P3 FADD R0, R0, R11 ;  /* 0x0000000b0000b221 */ /* 0x004fe20000000000 */
[----:B------:R-:W-:-:S04]  /*04b0*/  @!P3 FFMA R8, R11, R11, R8 ;  /* 0x0000000b0b08b223 */ /* 0x000fc80000000008 */
        /* <DEDUP_REMOVED lines=26> */
[----:B------:R-:W-:-:S03]  /*0660*/  ISETP.GT.U32.AND P0, PT, R10, 0x1, PT ;  /* 0x000000010a00780c */ /* 0x000fc60003f04070 */
[----:B------:R-:W1:Y:S04]  /*0670*/  @!P1 LDS R2, [R10.X4+0x8] ;  /* 0x000008000a029984 */ /* 0x000e680000004800 */
[----:B0-----:R-:W0:Y:S01]  /*0680*/  SHFL.DOWN PT, R8, R3, 0x4, 0x1f ;  /* 0x08801f0003087f89 */ /* 0x001e2200000e0000 */
[----:B------:R-:W-:-:S03]  /*0690*/  MOV R0, R3 ;  /* 0x0000000300007202 */ /* 0x000fc60000000f00 */
[----:B-1----:R-:W1:Y:S01]  /*06a0*/  SHFL.DOWN PT, R13, R2, 0x4, 0x1f ;  /* 0x08801f00020d7f89 */ /* 0x002e6200000e0000 */
[----:B------:R-:W-:Y:S01]  /*06b0*/  MOV R5, R2 ;  /* 0x0000000200057202 */ /* 0x000fe20000000f00 */
[----:B0-----:R-:W-:Y:S01]  /*06c0*/  @!P0 FADD R3, R3, R8 ;  /* 0x0000000803038221 */ /* 0x001fe20000000000 */
[----:B-1----:R-:W-:-:S04]  /*06d0*/  @!P0 FADD R2, R2, R13 ;  /* 0x0000000d02028221 */ /* 0x002fc80000000000 */
[----:B------:R-:W-:Y:S02]  /*06e0*/  @!P0 MOV R0, R3 ;  /* 0x0000000300008202 */ /* 0x000fe40000000f00 */
[----:B------:R-:W-:-:S04]  /*06f0*/  @!P0 MOV R5, R2 ;  /* 0x0000000200058202 */ /* 0x000fc80000000f00 */
[----:B------:R-:W0:Y:S01]  /*0700*/  SHFL.DOWN PT, R0, R0, 0x2, 0x1f ;  /* 0x08401f0000007f89 */ /* 0x000e2200000e0000 */
[----:B------:R-:W-:-:S03]  /*0710*/  ISETP.NE.AND P0, PT, R10, RZ, PT ;  /* 0x000000ff0a00720c */ /* 0x000fc60003f05270 */
        /* <DEDUP_REMOVED lines=18> */
[C---:B------:R-:W-:Y:S01]  /*0840*/  FMUL R2, R11.reuse, R11 ;  /* 0x0000000b0b027220 */ /* 0x040fe20000400000 */
[----:B-1----:R-:W-:-:S03]  /*0850*/  FADD R12, -R11, R12 ;  /* 0x0000000c0b0c7221 */ /* 0x002fc60000000100 */
[----:B------:R-:W-:Y:S01]  /*0860*/  FFMA R2, R3, 0.00039062500582076609135, -R2 ;  /* 0x39cccccd03027823 */ /* 0x000fe20000000802 */
[----:B------:R-:W-:-:S03]  /*0870*/  MOV R3, RZ ;  /* 0x000000ff00037202 */ /* 0x000fc60000000f00 */
[----:B------:R-:W-:-:S04]  /*0880*/  FADD R0, R2, 9.9999997473787516356e-06 ;  /* 0x3727c5ac02007421 */ /* 0x000fc80000000000 */
[----:B------:R0:W1:Y:S01]  /*0890*/  MUFU.RSQ R5, R0 ;  /* 0x0000000000057308 */ /* 0x0000620000001400 */
[----:B------:R-:W-:-:S04]  /*08a0*/  IADD3 R2, R0, -0xd000000, RZ ;  /* 0xf300000000027810 */ /* 0x000fc80007ffe0ff */
[----:B------:R-:W-:Y:S02]  /*08b0*/  ISETP.GT.U32.AND P0, PT, R2, 0x727fffff, PT ;  /* 0x727fffff0200780c */ /* 0x000fe40003f04070 */
[----:B------:R-:W-:-:S11]  /*08c0*/  MOV R2, R10 ;  /* 0x0000000a00027202 */ /* 0x000fd60000000f00 */
[----:B------:R-:W-:Y:S05]  /*08d0*/  @!P0 BRA `(.L_x_9) ;  /* 0x0000003000008947 */ /* 0x000fea0003800000 */
[----:B01----:R-:W-:-:S02]  /*08e0*/  MOV R8, 0x900 ;  /* 0x0000090000087802 */ /* 0x003fc40000000f00 */
[----:B------:R-:W-:Y:S05]  /*08f0*/  CALL.REL.NOINC `($fused_layer_norm_cast1_n_2817_to_3072__kernel$__cuda_sm20_sqrt_rn_f32_slowpath) ;  /* 0x00000bb000007944 */ /* 0x000fea0003c00000 */
[----:B------:R-:W-:Y:S05]  /*0900*/  BRA `(.L_x_10) ;  /* 0x0000004000007947 */ /* 0x000fea0003800000 */
.L_x_9:
[----:B01----:R-:W-:Y:S01]  /*0910*/  FMUL.FTZ R13, R0, R5 ;  /* 0x00000005000d7220 */ /* 0x003fe20000410000 */
[----:B------:R-:W-:-:S03]  /*0920*/  FMUL.FTZ R5, R5, 0.5 ;  /* 0x3f00000005057820 */ /* 0x000fc60000410000 */
[----:B------:R-:W-:-:S04]  /*0930*/  FFMA R0, -R13, R13, R0 ;  /* 0x0000000d0d007223 */ /* 0x000fc80000000100 */
[----:B------:R-:W-:-:S05]  /*0940*/  FFMA R0, R0, R5, R13 ;  /* 0x0000000500007223 */ /* 0x000fca000000000d */
.L_x_10:
[----:B------:R-:W-:-:S04]  /*0950*/  IADD3 R4, R0, 0x1800000, RZ ;  /* 0x0180000000047810 */ /* 0x000fc80007ffe0ff */
[----:B------:R-:W-:-:S04]  /*0960*/  LOP3.LUT R4, R4, 0x7f800000, RZ, 0xc0, !PT ;  /* 0x7f80000004047812 */ /* 0x000fc800078ec0ff */
[----:B------:R-:W-:-:S13]  /*0970*/  ISETP.GT.U32.AND P0, PT, R4, 0x1ffffff, PT ;  /* 0x01ffffff0400780c */ /* 0x000fda0003f04070 */
[----:B------:R-:W-:Y:S05]  /*0980*/  @P0 BRA `(.L_x_11) ;  /* 0x0000003000000947 */ /* 0x000fea0003800000 */
[----:B------:R-:W-:-:S02]  /*0990*/  MOV R4, 0x9b0 ;  /* 0x000009b000047802 */ /* 0x000fc40000000f00 */
[----:B------:R-:W-:Y:S05]  /*09a0*/  CALL.REL.NOINC `($fused_layer_norm_cast1_n_2817_to_3072__kernel$__cuda_sm20_rcp_rn_f32_slowpath) ;  /* 0x000007c000007944 */ /* 0x000fea0003c00000 */
[----:B------:R-:W-:Y:S05]  /*09b0*/  BRA `(.L_x_12) ;  /* 0x0000004000007947 */ /* 0x000fea0003800000 */
.L_x_11:
[----:B------:R-:W0:Y:S02]  /*09c0*/  MUFU.RCP R13, R0 ;  /* 0x00000000000d7308 */ /* 0x000e240000001000 */
[----:B0-----:R-:W-:-:S04]  /*09d0*/  FFMA R4, R13, R0, -1 ;  /* 0xbf8000000d047423 */ /* 0x001fc80000000000 */
[----:B------:R-:W-:-:S04]  /*09e0*/  FADD.FTZ R4, -R4, -RZ ;  /* 0x800000ff04047221 */ /* 0x000fc80000010100 */
[----:B------:R-:W-:-:S01]  /*09f0*/  FFMA R13, R13, R4, R13 ;  /* 0x000000040d0d7223 */ /* 0x000fc2000000000d */
.L_x_12:
[C---:B------:R-:W-:Y:S01]  /*0a00*/  IADD3 R4, P0, R6.reuse, c[0x0][0x170], RZ ;  /* 0x00005c0006047a10 */ /* 0x040fe20007f1e0ff */
[----:B------:R-:W1:Y:S01]  /*0a10*/  LDS R26, [R10.X4+0x940] ;  /* 0x000940000a1a7984 */ /* 0x000e620000004800 */
[----:B------:R-:W-:Y:S02]  /*0a20*/  IADD3 R6, P1, R6, c[0x0][0x178], RZ ;  /* 0x00005e0006067a10 */ /* 0x000fe40007f3e0ff */
[C---:B------:R-:W-:Y:S01]  /*0a30*/  IADD3.X R5, R7.reuse, c[0x0][0x174], RZ, P0, !PT ;  /* 0x00005d0007057a10 */ /* 0x040fe200007fe4ff */
[----:B------:R-:W2:Y:S01]  /*0a40*/  LDS R28, [R10.X4+0xc40] ;  /* 0x000c40000a1c7984 */ /* 0x000ea20000004800 */
[----:B------:R-:W-:-:S03]  /*0a50*/  IADD3.X R7, R7, c[0x0][0x17c], RZ, P1, !PT ;  /* 0x00005f0007077a10 */ /* 0x000fc60000ffe4ff */
[----:B------:R-:W3:Y:S04]  /*0a60*/  LDG.E.CONSTANT R20, [R4.64+0x900] ;  /* 0x0009000404147981 */ /* 0x000ee8000c1e9900 */
[----:B------:R-:W3:Y:S04]  /*0a70*/  LDG.E.CONSTANT R17, [R6.64+0x900] ;  /* 0x0009000406117981 */ /* 0x000ee8000c1e9900 */
[----:B------:R-:W4:Y:S04]  /*0a80*/  LDG.E.CONSTANT R19, [R4.64+0xc00] ;  /* 0x000c000404137981 */ /* 0x000f28000c1e9900 */
[----:B------:R-:W4:Y:S04]  /*0a90*/  LDG.E.CONSTANT R18, [R6.64+0xc00] ;  /* 0x000c000406127981 */ /* 0x000f28000c1e9900 */
[----:B------:R-:W5:Y:S04]  /*0aa0*/  LDG.E.CONSTANT R23, [R4.64+0x300] ;  /* 0x0003000404177981 */ /* 0x000f68000c1e9900 */
        /* <DEDUP_REMOVED lines=9> */
[----:B------:R-:W0:Y:S04]  /*0b40*/  LDS R22, [R10.X4+0x340] ;  /* 0x000340000a167984 */ /* 0x000e280000004800 */
[----:B------:R-:W0:Y:S01]  /*0b50*/  LDS R24, [R10.X4+0x640] ;  /* 0x000640000a187984 */ /* 0x000e220000004800 */
[C---:B-1----:R-:W-:Y:S01]  /*0b60*/  FADD R26, -R11.reuse, R26 ;  /* 0x0000001a0b1a7221 */ /* 0x042fe20000000100 */
[----:B--2---:R-:W-:-:S02]  /*0b70*/  FADD R28, -R11, R28 ;  /* 0x0000001c0b1c7221 */ /* 0x004fc40000000100 */
[----:B0-----:R-:W2:Y:S01]  /*0b80*/  LDG.E.CONSTANT R0, [R4.64+0x1800] ;  /* 0x0018000404007981 */ /* 0x001ea2000c1e9900 */
[-C--:B------:R-:W-:Y:S01]  /*0b90*/  FMUL R26, R26, R13.reuse ;  /* 0x0000000d1a1a7220 */ /* 0x080fe20000400000 */
[----:B------:R-:W-:Y:S02]  /*0ba0*/  FMUL R35, R28, R13 ;  /* 0x0000000d1c237220 */ /* 0x000fe40000400000 */
[----:B------:R-:W2:Y:S04]  /*0bb0*/  LDG.E.CONSTANT R15, [R6.64+0x1800] ;  /* 0x00180004060f7981 */ /* 0x000ea8000c1e9900 */
[----:B------:R-:W2:Y:S04]  /*0bc0*/  LDG.E.CONSTANT R28, [R6.64] ;  /* 0x00000004061c7981 */ /* 0x000ea8000c1e9900 */
[----:B------:R-:W0:Y:S01]  /*0bd0*/  LDS R34, [R10.X4+0xf40] ;  /* 0x000f40000a227984 */ /* 0x000e220000004800 */
[C---:B------:R-:W-:Y:S01]  /*0be0*/  FADD R22, -R11.reuse, R22 ;  /* 0x000000160b167221 */ /* 0x040fe20000000100 */
[----:B------:R-:W-:-:S03]  /*0bf0*/  FADD R24, -R11, R24 ;  /* 0x000000180b187221 */ /* 0x000fc60000000100 */
[-C--:B------:R-:W-:Y:S02]  /*0c00*/  FMUL R25, R22, R13.reuse ;  /* 0x0000000d16197220 */ /* 0x080fe40000400000 */
[----:B------:R-:W2:Y:S01]  /*0c10*/  LDG.E.CONSTANT R22, [R6.64+0x1e00] ;  /* 0x001e000406167981 */ /* 0x000ea2000c1e9900 */
[----:B------:R-:W-:-:S03]  /*0c20*/  FMUL R27, R24, R13 ;  /* 0x0000000d181b7220 */ /* 0x000fc60000400000 */
[----:B------:R-:W2:Y:S01]  /*0c30*/  LDG.E.CONSTANT R24, [R6.64+0x2100] ;  /* 0x0021000406187981 */ /* 0x000ea2000c1e9900 */
[----:B---3--:R-:W-:-:S03]  /*0c40*/  FFMA R17, R26, R20, R17 ;  /* 0x000000141a117223 */ /* 0x008fc60000000011 */
[----:B------:R-:W3:Y:S04]  /*0c50*/  LDG.E.CONSTANT R20, [R6.64+0x1b00] ;  /* 0x001b000406147981 */ /* 0x000ee8000c1e9900 */
[----:B------:R-:W3:Y:S01]  /*0c60*/  LDG.E.CONSTANT R26, [R6.64+0x2400] ;  /* 0x00240004061a7981 */ /* 0x000ee2000c1e9900 */
[----:B----4-:R-:W-:-:S03]  /*0c70*/  FFMA R18, R35, R19, R18 ;  /* 0x0000001323127223 */ /* 0x010fc60000000012 */
[----:B------:R-:W3:Y:S01]  /*0c80*/  LDG.E.CONSTANT R19, [R4.64+0x1b00] ;  /* 0x001b000404137981 */ /* 0x000ee2000c1e9900 */
[----:B-----5:R-:W-:-:S03]  /*0c90*/  FFMA R14, R25, R23, R14 ;  /* 0x00000017190e7223 */ /* 0x020fc6000000000e */
[----:B------:R-:W4:Y:S04]  /*0ca0*/  LDG.E.CONSTANT R23, [R4.64+0x2100] ;  /* 0x0021000404177981 */ /* 0x000f28000c1e9900 */
[----:B------:R-:W5:Y:S01]  /*0cb0*/  LDG.E.CONSTANT R25, [R4.64+0x2400] ;  /* 0x0024000404197981 */ /* 0x000f62000c1e9900 */
[----:B------:R-:W-:-:S03]  /*0cc0*/  FFMA R16, R27, R21, R16 ;  /* 0x000000151b107223 */ /* 0x000fc60000000010 */
[----:B------:R-:W5:Y:S04]  /*0cd0*/  LDG.E.CONSTANT R21, [R4.64+0x1e00] ;  /* 0x001e000404157981 */ /* 0x000f68000c1e9900 */
[----:B------:R-:W5:Y:S01]  /*0ce0*/  LDG.E.CONSTANT R27, [R4.64] ;  /* 0x00000004041b7981 */ /* 0x000f62000c1e9900 */
[----:B0-----:R-:W-:-:S04]  /*0cf0*/  FADD R34, -R11, R34 ;  /* 0x000000220b227221 */ /* 0x001fc80000000100 */
[----:B------:R-:W-:Y:S02]  /*0d00*/  FMUL R35, R34, R13 ;  /* 0x0000000d22237220 */ /* 0x000fe40000400000 */
[----:B------:R-:W0:Y:S02]  /*0d10*/  LDS R34, [R10.X4+0x1240] ;  /* 0x001240000a227984 */ /* 0x000e240000004800 */
[----:B------:R-:W-:Y:S02]  /*0d20*/  FFMA R29, R35, R29, R8 ;  /* 0x0000001d231d7223 */ /* 0x000fe40000000008 */
[----:B------:R-:W1:Y:S01]  /*0d30*/  LDS R8, [R10.X4+0x1540] ;  /* 0x001540000a087984 */ /* 0x000e620000004800 */
[C---:B0-----:R-:W-:Y:S01]  /*0d40*/  FADD R34, -R11.reuse, R34 ;  /* 0x000000220b227221 */ /* 0x041fe20000000100 */
[----:B-1----:R-:W-:-:S03]  /*0d50*/  FADD R36, -R11, R8 ;  /* 0x000000080b247221 */ /* 0x002fc60000000100 */
[-C--:B------:R-:W-:Y:S01]  /*0d60*/  FMUL R34, R34, R13.reuse ;  /* 0x0000000d22227220 */ /* 0x080fe20000400000 */
[----:B------:R-:W-:Y:S01]  /*0d70*/  IMAD.WIDE.U32 R8, R9, 0xa00, R2 ;  /* 0x00000a0009087825 */ /* 0x000fe200078e0002 */
[----:B------:R-:W-:Y:S02]  /*0d80*/  FMUL R36, R36, R13 ;  /* 0x0000000d24247220 */ /* 0x000fe40000400000 */
[----:B------:R-:W-:Y:S02]  /*0d90*/  FFMA R32, R34, R32, R33 ;  /* 0x0000002022207223 */ /* 0x000fe40000000021 */
[----:B------:R-:W-:Y:S01]  /*0da0*/  LEA R2, P0, R8, c[0x0][0x160], 0x1 ;  /* 0x0000580008027a11 */ /* 0x000fe200078008ff */
[----:B------:R-:W-:Y:S01]  /*0db0*/  FFMA R31, R36, R30, R31 ;  /* 0x0000001e241f7223 */ /* 0x000fe2000000001f */
[----:B------:R-:W0:Y:S04]  /*0dc0*/  LDS R34, [R10.X4+0x1840] ;  /* 0x001840000a227984 */ /* 0x000e280000004800 */
[----:B------:R-:W1:Y:S01]  /*0dd0*/  LDS R30, [R10.X4+0x1b40] ;  /* 0x001b40000a1e7984 */ /* 0x000e620000004800 */
[----:B------:R-:W-:-:S02]  /*0de0*/  LEA.HI.X R3, R8, c[0x0][0x164], R9, 0x1, P0 ;  /* 0x0000590008037a11 */ /* 0x000fc400000f0c09 */
[----:B------:R-:W-:Y:S01]  /*0df0*/  F2FP.PACK_AB R9, RZ, R14 ;  /* 0x0000000eff09723e */ /* 0x000fe200000000ff */
[----:B------:R-:W2:Y:S04]  /*0e00*/  LDS R36, [R10.X4+0x1e40] ;  /* 0x001e40000a247984 */ /* 0x000ea80000004800 */
[----:B------:R-:W2:Y:S04]  /*0e10*/  LDS R8, [R10.X4+0x2140] ;  /* 0x002140000a087984 */ /* 0x000ea80000004800 */
[----:B------:R-:W2:Y:S01]  /*0e20*/  LDS R14, [R10.X4+0x2440] ;  /* 0x002440000a0e7984 */ /* 0x000ea20000004800 */
[----:B------:R-:W-:-:S02]  /*0e30*/  F2FP.PACK_AB R17, RZ, R17 ;  /* 0x00000011ff11723e */ /* 0x000fc400000000ff */
[----:B------:R-:W-:Y:S01]  /*0e40*/  F2FP.PACK_AB R29, RZ, R29 ;  /* 0x0000001dff1d723e */ /* 0x000fe200000000ff */
[----:B------:R0:W-:Y:S04]  /*0e50*/  STG.E.U16 [R2.64+0x180], R9 ;  /* 0x0001800902007986 */ /* 0x0001e8000c101504 */
[----:B------:R0:W-:Y:S04]  /*0e60*/  STG.E.U16 [R2.64+0x480], R17 ;  /* 0x0004801102007986 */ /* 0x0001e8000c101504 */
[----:B------:R0:W-:Y:S02]  /*0e70*/  STG.E.U16 [R2.64+0x780], R29 ;  /* 0x0007801d02007986 */ /* 0x0001e4000c101504 */
[C---:B0-----:R-:W-:Y:S01]  /*0e80*/  FADD R34, -R11.reuse, R34 ;  /* 0x000000220b227221 */ /* 0x041fe20000000100 */
[----:B-1----:R-:W-:-:S03]  /*0e90*/  FADD R30, -R11, R30 ;  /* 0x0000001e0b1e7221 */ /* 0x002fc60000000100 */
[-C--:B------:R-:W-:Y:S01]  /*0ea0*/  FMUL R34, R34, R13.reuse ;  /* 0x0000000d22227220 */ /* 0x080fe20000400000 */
[-C--:B------:R-:W-:Y:S01]  /*0eb0*/  FMUL R9, R30, R13.reuse ;  /* 0x0000000d1e097220 */ /* 0x080fe20000400000 */
[C---:B--2---:R-:W-:Y:S01]  /*0ec0*/  FADD R36, -R11.reuse, R36 ;  /* 0x000000240b247221 */ /* 0x044fe20000000100 */
[C---:B------:R-:W-:Y:S01]  /*0ed0*/  FADD R8, -R11.reuse, R8 ;  /* 0x000000080b087221 */ /* 0x040fe20000000100 */
[----:B------:R-:W-:Y:S01]  /*0ee0*/  FFMA R0, R34, R0, R15 ;  /* 0x0000000022007223 */ /* 0x000fe2000000000f */
[----:B------:R-:W-:Y:S01]  /*0ef0*/  FADD R14, -R11, R14 ;  /* 0x0000000e0b0e7221 */ /* 0x000fe20000000100 */
[-C--:B------:R-:W-:Y:S01]  /*0f00*/  FMUL R15, R36, R13.reuse ;  /* 0x0000000d240f7220 */ /* 0x080fe20000400000 */
[-C--:B------:R-:W-:Y:S02]  /*0f10*/  FMUL R17, R8, R13.reuse ;  /* 0x0000000d08117220 */ /* 0x080fe40000400000 */
[----:B------:R-:W-:Y:S01]  /*0f20*/  FMUL R29, R14, R13 ;  /* 0x0000000d0e1d7220 */ /* 0x000fe20000400000 */
[----:B------:R-:W-:-:S02]  /*0f30*/  F2FP.PACK_AB R16, RZ, R16 ;  /* 0x00000010ff10723e */ /* 0x000fc400000000ff */
[----:B------:R-:W-:Y:S02]  /*0f40*/  F2FP.PACK_AB R18, RZ, R18 ;  /* 0x00000012ff12723e */ /* 0x000fe400000000ff */
[----:B------:R-:W-:Y:S02]  /*0f50*/  F2FP.PACK_AB R32, RZ, R32 ;  /* 0x00000020ff20723e */ /* 0x000fe400000000ff */
[----:B------:R-:W-:Y:S02]  /*0f60*/  F2FP.PACK_AB R31, RZ, R31 ;  /* 0x0000001fff1f723e */ /* 0x000fe400000000ff */
[----:B------:R-:W-:Y:S01]  /*0f70*/  F2FP.PACK_AB R0, RZ, R0 ;  /* 0x00000000ff00723e */ /* 0x000fe200000000ff */
[----:B------:R0:W-:Y:S04]  /*0f80*/  STG.E.U16 [R2.64+0x300], R16 ;  /* 0x0003001002007986 */ /* 0x0001e8000c101504 */
[----:B------:R0:W-:Y:S04]  /*0f90*/  STG.E.U16 [R2.64+0x600], R18 ;  /* 0x0006001202007986 */ /* 0x0001e8000c101504 */
[----:B------:R0:W-:Y:S04]  /*0fa0*/  STG.E.U16 [R2.64+0x900], R32 ;  /* 0x0009002002007986 */ /* 0x0001e8000c101504 */
[----:B------:R0:W-:Y:S04]  /*0fb0*/  STG.E.U16 [R2.64+0xa80], R31 ;  /* 0x000a801f02007986 */ /* 0x0001e8000c101504 */
[----:B------:R0:W-:Y:S01]  /*0fc0*/  STG.E.U16 [R2.64+0xc00], R0 ;  /* 0x000c000002007986 */ /* 0x0001e2000c101504 */
[----:B---3--:R-:W-:Y:S01]  /*0fd0*/  FFMA R19, R9, R19, R20 ;  /* 0x0000001309137223 */ /* 0x008fe20000000014 */
[----:B------:R-:W-:Y:S01]  /*0fe0*/  FMUL R9, R12, R13 ;  /* 0x0000000d0c097220 */ /* 0x000fe20000400000 */
[----:B----4-:R-:W-:Y:S01]  /*0ff0*/  FFMA R17, R17, R23, R24 ;  /* 0x0000001711117223 */ /* 0x010fe20000000018 */
[----:B-----5:R-:W-:Y:S01]  /*1000*/  FFMA R25, R29, R25, R26 ;  /* 0x000000191d197223 */ /* 0x020fe2000000001a */
[----:B------:R-:W-:Y:S01]  /*1010*/  FFMA R15, R15, R21, R22 ;  /* 0x000000150f0f7223 */ /* 0x000fe20000000016 */
[----:B------:R-:W-:Y:S01]  /*1020*/  FFMA R9, R9, R27, R28 ;  /* 0x0000001b09097223 */ /* 0x000fe2000000001c */
[----:B------:R-:W-:-:S03]  /*1030*/  F2FP.PACK_AB R19, RZ, R19 ;  /* 0x00000013ff13723e */ /* 0x000fc600000000ff */
        /* <DEDUP_REMOVED lines=8> */
[----:B------:R0:W-:Y:S01]  /*10c0*/  STG.E.U16 [R2.64], R9 ;  /* 0x0000000902007986 */ /* 0x0001e2000c101504 */
[----:B------:R-:W-:Y:S05]  /*10d0*/  @P3 EXIT ;  /* 0x000000000000394d */ /* 0x000fea0003800000 */
[----:B------:R-:W2:Y:S04]  /*10e0*/  LDG.E.CONSTANT R5, [R4.64+0x2700] ;  /* 0x0027000404057981 */ /* 0x000ea8000c1e9900 */
[----:B------:R-:W2:Y:S04]  /*10f0*/  LDG.E.CONSTANT R7, [R6.64+0x2700] ;  /* 0x0027000406077981 */ /* 0x000ea8000c1e9900 */
[----:B------:R-:W1:Y:S02]  /*1100*/  LDS R10, [R10.X4+0x2740] ;  /* 0x002740000a0a7984 */ /* 0x000e640000004800 */
[----:B01----:R-:W-:-:S04]  /*1110*/  FADD R0, -R11, R10 ;  /* 0x0000000a0b007221 */ /* 0x003fc80000000100 */
[----:B------:R-:W-:-:S04]  /*1120*/  FMUL R0, R0, R13 ;  /* 0x0000000d00007220 */ /* 0x000fc80000400000 */
[----:B--2---:R-:W-:-:S05]  /*1130*/  FFMA R0, R0, R5, R7 ;  /* 0x0000000500007223 */ /* 0x004fca0000000007 */
[----:B------:R-:W-:-:S05]  /*1140*/  F2FP.PACK_AB R0, RZ, R0 ;  /* 0x00000000ff00723e */ /* 0x000fca00000000ff */
[----:B------:R-:W-:Y:S01]  /*1150*/  STG.E.U16 [R2.64+0x1380], R0 ;  /* 0x0013800002007986 */ /* 0x000fe2000c101504 */
[----:B------:R-:W-:Y:S05]  /*1160*/  EXIT ;  /* 0x000000000000794d */ /* 0x000fea0003800000 */
        .weak           $fused_layer_norm_cast1_n_2817_to_3072__kernel$__cuda_sm20_rcp_rn_f32_slowpath
        .type           $fused_layer_norm_cast1_n_2817_to_3072__kernel$__cuda_sm20_rcp_rn_f32_slowpath,@function
        .size           $fused_layer_norm_cast1_n_2817_to_3072__kernel$__cuda_sm20_rcp_rn_f32_slowpath,($fused_layer_norm_cast1_n_2817_to_3072__kernel$__cuda_sm20_sqrt_rn_f32_slowpath - $fused_layer_norm_cast1_n_2817_to_3072__kernel$__cuda_sm20_rcp_rn_f32_slowpath)
$fused_layer_norm_cast1_n_2817_to_3072__kernel$__cuda_sm20_rcp_rn_f32_slowpath:
        /* <DEDUP_REMOVED lines=15> */
.L_x_13:
        /* <DEDUP_REMOVED lines=33> */
.L_x_15:
[----:B------:R0:W1:Y:S02]  /*1470*/  MUFU.RCP R5, R0 ;  /* 0x0000000000057308 */ /* 0x0000640000001000 */
.L_x_14:
[----:B-1----:R-:W-:Y:S02]  /*1480*/  MOV R13, R5 ;  /* 0x00000005000d7202 */ /* 0x002fe40000000f00 */
[----:B------:R-:W-:-:S04]  /*1490*/  MOV R5, 0x0 ;  /* 0x0000000000057802 */ /* 0x000fc80000000f00 */
[----:B------:R-:W-:Y:S05]  /*14a0*/  RET.REL.NODEC R4 `(fused_layer_norm_cast1_n_2817_to_3072__kernel) ;  /* 0xffffeb5004007950 */ /* 0x000fea0003c3ffff */
        .weak           $fused_layer_norm_cast1_n_2817_to_3072__kernel$__cuda_sm20_sqrt_rn_f32_slowpath
        .type           $fused_layer_norm_cast1_n_2817_to_3072__kernel$__cuda_sm20_sqrt_rn_f32_slowpath,@function
        .size           $fused_layer_norm_cast1_n_2817_to_3072__kernel$__cuda_sm20_sqrt_rn_f32_slowpath,(.L_x_57 - $fused_layer_norm_cast1_n_2817_to_3072__kernel$__cuda_sm20_sqrt_rn_f32_slowpath)
$fused_layer_norm_cast1_n_2817_to_3072__kernel$__cuda_sm20_sqrt_rn_f32_slowpath:
        /* <DEDUP_REMOVED lines=19> */
[----:B------:R-:W-:-:S05]  /*15e0*/  FMUL.FTZ R4, R4, 2.3283064365386962891e-10 ;  /* 0x2f80000004047820 */ /* 0x000fca0000410000 */
.L_x_16:
[----:B------:R-:W-:Y:S02]  /*15f0*/  MOV R0, R4 ;  /* 0x0000000400007202 */ /* 0x000fe40000000f00 */
[----:B------:R-:W-:Y:S02]  /*1600*/  MOV R4, R8 ;  /* 0x0000000800047202 */ /* 0x000fe40000000f00 */
[----:B------:R-:W-:-:S04]  /*1610*/  MOV R5, 0x0 ;  /* 0x0000000000057802 */ /* 0x000fc80000000f00 */
[----:B------:R-:W-:Y:S05]  /*1620*/  RET.REL.NODEC R4 `(fused_layer_norm_cast1_n_2817_to_3072__kernel) ;  /* 0xffffe9d004007950 */ /* 0x000fea0003c3ffff */
.L_x_17:
        /* <DEDUP_REMOVED lines=13> */
.L_x_57:


//--------------------- .text.fused_layer_norm_cast1_n_1281_to_2816__kernel --------------------------
	.section	.text.fused_layer_norm_cast1_n_1281_to_2816__kernel,"ax",@progbits
	.sectionflags	@"SHF_BARRIERS=1"
	.sectioninfo	@"SHI_REGISTERS=33"
	.align	128
        .global         fused_layer_norm_cast1_n_1281_to_2816__kernel
        .type           fused_layer_norm_cast1_n_1281_to_2816__kernel,@function
        .size           fused_layer_norm_cast1_n_1281_to_2816__kernel,(.L_x_59 - fused_layer_norm_cast1_n_1281_to_2816__kernel)
        .other          fused_layer_norm_cast1_n_1281_to_2816__kernel,@"STO_CUDA_ENTRY STV_DEFAULT"
fused_layer_norm_cast1_n_1281_to_2816__kernel:
.text.fused_layer_norm_cast1_n_1281_to_2816__kernel:
        /* <DEDUP_REMOVED lines=102> */
[----:B------:R-:W-:Y:S05]  /*0660*/  CALL.REL.NOINC `($fused_layer_norm_cast1_n_1281_to_2816__kernel$__cuda_sm20_sqrt_rn_f32_slowpath) ;  /* 0x0000076000007944 */ /* 0x000fea0003c00000 */
[----:B------:R-:W-:Y:S01]  /*0670*/  MOV R0, R5 ;  /* 0x0000000500007202 */ /* 0x000fe20000000f00 */
[----:B------:R-:W-:Y:S05]  /*0680*/  BRA `(.L_x_19) ;  /* 0x0000004000007947 */ /* 0x000fea0003800000 */
.L_x_18:
[----:B0-2---:R-:W-:Y:S01]  /*0690*/  FMUL.FTZ R7, R0, R5 ;  /* 0x0000000500077220 */ /* 0x005fe20000410000 */
[----:B------:R-:W-:-:S03]  /*06a0*/  FMUL.FTZ R5, R5, 0.5 ;  /* 0x3f00000005057820 */ /* 0x000fc60000410000 */
[----:B------:R-:W-:-:S04]  /*06b0*/  FFMA R0, -R7, R7, R0 ;  /* 0x0000000707007223 */ /* 0x000fc80000000100 */
[----:B------:R-:W-:-:S05]  /*06c0*/  FFMA R0, R0, R5, R7 ;  /* 0x0000000500007223 */ /* 0x000fca0000000007 */
.L_x_19:
[----:B------:R-:W-:-:S04]  /*06d0*/  IADD3 R5, R0, 0x1800000, RZ ;  /* 0x0180000000057810 */ /* 0x000fc80007ffe0ff */
[----:B------:R-:W-:-:S04]  /*06e0*/  LOP3.LUT R5, R5, 0x7f800000, RZ, 0xc0, !PT ;  /* 0x7f80000005057812 */ /* 0x000fc800078ec0ff */
[----:B------:R-:W-:-:S13]  /*06f0*/  ISETP.GT.U32.AND P0, PT, R5, 0x1ffffff, PT ;  /* 0x01ffffff0500780c */ /* 0x000fda0003f04070 */
[----:B------:R-:W-:Y:S05]  /*0700*/  @P0 BRA `(.L_x_20) ;  /* 0x0000004000000947 */ /* 0x000fea0003800000 */
[----:B------:R-:W-:-:S02]  /*0710*/  MOV R10, 0x730 ;  /* 0x00000730000a7802 */ /* 0x000fc40000000f00 */
[----:B------:R-:W-:Y:S05]  /*0720*/  CALL.REL.NOINC `($fused_layer_norm_cast1_n_1281_to_2816__kernel$__cuda_sm20_rcp_rn_f32_slowpath) ;  /* 0x0000036000007944 */ /* 0x000fea0003c00000 */
[----:B-1----:R-:W-:Y:S01]  /*0730*/  MOV R15, R5 ;  /* 0x00000005000f7202 */ /* 0x002fe20000000f00 */
[----:B------:R-:W-:Y:S05]  /*0740*/  BRA `(.L_x_21) ;  /* 0x0000004000007947 */ /* 0x000fea0003800000 */
.L_x_20:
[----:B------:R-:W0:Y:S02]  /*0750*/  MUFU.RCP R15, R0 ;  /* 0x00000000000f7308 */ /* 0x000e240000001000 */
[----:B0-----:R-:W-:-:S04]  /*0760*/  FFMA R5, R15, R0, -1 ;  /* 0xbf8000000f057423 */ /* 0x001fc80000000000 */
[----:B------:R-:W-:-:S04]  /*0770*/  FADD.FTZ R6, -R5, -RZ ;  /* 0x800000ff05067221 */ /* 0x000fc80000010100 */
[----:B------:R-:W-:-:S01]  /*0780*/  FFMA R15, R15, R6, R15 ;  /* 0x000000060f0f7223 */ /* 0x000fc2000000000f */
.L_x_21:
        /* <DEDUP_REMOVED lines=48> */
        .weak           $fused_layer_norm_cast1_n_1281_to_2816__kernel$__cuda_sm20_rcp_rn_f32_slowpath
        .type           $fused_layer_norm_cast1_n_1281_to_2816__kernel$__cuda_sm20_rcp_rn_f32_slowpath,@function
        .size           $fused_layer_norm_cast1_n_1281_to_2816__kernel$__cuda_sm20_rcp_rn_f32_slowpath,($fused_layer_norm_cast1_n_1281_to_2816__kernel$__cuda_sm20_sqrt_rn_f32_slowpath - $fused_layer_norm_cast1_n_1281_to_2816__kernel$__cuda_sm20_rcp_rn_f32_slowpath)
$fused_layer_norm_cast1_n_1281_to_2816__kernel$__cuda_sm20_rcp_rn_f32_slowpath:
        /* <DEDUP_REMOVED lines=15> */
.L_x_22:
        /* <DEDUP_REMOVED lines=33> */
.L_x_24:
[----:B------:R0:W1:Y:S02]  /*0d90*/  MUFU.RCP R5, R0 ;  /* 0x0000000000057308 */ /* 0x0000640000001000 */
.L_x_23:
[----:B------:R-:W-:Y:S02]  /*0da0*/  MOV R6, R10 ;  /* 0x0000000a00067202 */ /* 0x000fe40000000f00 */
[----:B------:R-:W-:-:S04]  /*0db0*/  MOV R7, 0x0 ;  /* 0x0000000000077802 */ /* 0x000fc80000000f00 */
[----:B------:R-:W-:Y:S05]  /*0dc0*/  RET.REL.NODEC R6 `(fused_layer_norm_cast1_n_1281_to_2816__kernel) ;  /* 0xfffff23006007950 */ /* 0x000fea0003c3ffff */
        .weak           $fused_layer_norm_cast1_n_1281_to_2816__kernel$__cuda_sm20_sqrt_rn_f32_slowpath
        .type           $fused_layer_norm_cast1_n_1281_to_2816__kernel$__cuda_sm20_sqrt_rn_f32_slowpath,@function
        .size           $fused_layer_norm_cast1_n_1281_to_2816__kernel$__cuda_sm20_sqrt_rn_f32_slowpath,(.L_x_59 - $fused_layer_norm_cast1_n_1281_to_2816__kernel$__cuda_sm20_sqrt_rn_f32_slowpath)
$fused_layer_norm_cast1_n_1281_to_2816__kernel$__cuda_sm20_sqrt_rn_f32_slowpath:
        /* <DEDUP_REMOVED lines=20> */
.L_x_25:
[----:B------:R-:W-:Y:S02]  /*0f10*/  MOV R6, R8 ;  /* 0x0000000800067202 */ /* 0x000fe40000000f00 */
[----:B------:R-:W-:-:S04]  /*0f20*/  MOV R7, 0x0 ;  /* 0x0000000000077802 */ /* 0x000fc80000000f00 */
[----:B------:R-:W-:Y:S05]  /*0f30*/  RET.REL.NODEC R6 `(fused_layer_norm_cast1_n_1281_to_2816__kernel) ;  /* 0xfffff0c006007950 */ /* 0x000fea0003c3ffff */
.L_x_26:
        /* <DEDUP_REMOVED lines=12> */
.L_x_59:


//--------------------- .text.fused_layer_norm_cast1_n_513_to_1280__kernel --------------------------
	.section	.text.fused_layer_norm_cast1_n_513_to_1280__kernel,"ax",@progbits
	.sectionflags	@"SHF_BARRIERS=1"
	.sectioninfo	@"SHI_REGISTERS=48"
	.align	128
        .global         fused_layer_norm_cast1_n_513_to_1280__kernel
        .type           fused_layer_norm_cast1_n_513_to_1280__kernel,@function
        .size           fused_layer_norm_cast1_n_513_to_1280__kernel,(.L_x_61 - fused_layer_norm_cast1_n_513_to_1280__kernel)
        .other          fused_layer_norm_cast1_n_513_to_1280__kernel,@"STO_CUDA_ENTRY STV_DEFAULT"
fused_layer_norm_cast1_n_513_to_1280__kernel:
.text.fused_layer_norm_cast1_n_513_to_1280__kernel:
[----:B------:R-:W-:-:S02]  /*0000*/  MOV R1, c[0x0][0x28] ;  /* 0x00000a0000017a02 */ /* 0x000fc40000000f00 */
[----:B------:R-:W0:Y:S01]  /*0010*/  S2R R2, SR_CTAID.X ;  /* 0x0000000000027919 */ /* 0x000e220000002500 */
[----:B------:R-:W-:-:S03]  /*0020*/  ULDC.64 UR4, c[0x0][0x118] ;  /* 0x0000460000047ab9 */ /* 0x000fc60000000a00 */
[----:B------:R-:W1:Y:S01]  /*0030*/  S2R R5, SR_TID.X ;  /* 0x0000000000057919 */ /* 0x000e620000002100 */
[----:B0-----:R-:W-:-:S06]  /*0040*/  IMAD.WIDE.U32 R2, R2, 0xa00, RZ ;  /* 0x00000a0002027825 */ /* 0x001fcc00078e00ff */
[----:B-1----:R-:W-:-:S05]  /*0050*/  IMAD.WIDE.U32 R10, R5, 0x4, R2 ;  /* 0x00000004050a7825 */ /* 0x002fca00078e0002 */
[----:B------:R-:W-:-:S04]  /*0060*/  LEA R8, P0, R10, c[0x0][0x168], 0x2 ;  /* 0x00005a000a087a11 */ /* 0x000fc800078010ff */
[----:B------:R-:W-:-:S05]  /*0070*/  LEA.HI.X R9, R10, c[0x0][0x16c], R11, 0x2, P0 ;  /* 0x00005b000a097a11 */ /* 0x000fca00000f140b */
[----:B------:R-:W2:Y:S04]  /*0080*/  LDG.E.128.CONSTANT R12, [R8.64] ;  /* 0x00000004080c7981 */ /* 0x000ea8000c1e9d00 */
[----:B------:R-:W3:Y:S01]  /*0090*/  LDG.E.128.CONSTANT R16, [R8.64+0x1400] ;  /* 0x0014000408107981 */ /* 0x000ee2000c1e9d00 */
[C---:B------:R-:W-:Y:S02]  /*00a0*/  LOP3.LUT P0, RZ, R5.reuse, 0x1f, RZ, 0xc0, !PT ;  /* 0x0000001f05ff7812 */ /* 0x040fe4000780c0ff */
[----:B------:R-:W-:Y:S01]  /*00b0*/  ISETP.GT.U32.AND P1, PT, R5, 0x9, PT ;  /* 0x000000090500780c */ /* 0x000fe20003f24070 */
[----:B--2---:R-:W-:Y:S04]  /*00c0*/  STS.128 [R5.X16+0x60], R12 ;  /* 0x0000600c05007388 */ /* 0x004fe8000000cc00 */
[----:B---3--:R-:W-:Y:S04]  /*00d0*/  STS.128 [R5.X16+0x1460], R16 ;  /* 0x0014601005007388 */ /* 0x008fe8000000cc00 */
[----:B------:R-:W-:Y:S06]  /*00e0*/  BAR.SYNC 0x0 ;  /* 0x0000000000007b1d */ /* 0x000fec0000000000 */
[----:B------:R-:W0:Y:S04]  /*00f0*/  LDS R0, [R5.X4+0x60] ;  /* 0x0000600005007984 */ /* 0x000e280000004800 */
[----:B------:R-:W1:Y:S04]  /*0100*/  LDS R11, [R5.X4+0x560] ;  /* 0x00056000050b7984 */ /* 0x000e680000004800 */
[----:B------:R-:W2:Y:S04]  /*0110*/  LDS R21, [R5.X4+0xa60] ;  /* 0x000a600005157984 */ /* 0x000ea80000004800 */
[----:B------:R-:W3:Y:S04]  /*0120*/  LDS R23, [R5.X4+0xf60] ;  /* 0x000f600005177984 */ /* 0x000ee80000004800 */
[----:B------:R-:W4:Y:S04]  /*0130*/  LDS R25, [R5.X4+0x1460] ;  /* 0x0014600005197984 */ /* 0x000f280000004800 */
[----:B------:R-:W5:Y:S04]  /*0140*/  LDS R27, [R5.X4+0x1960] ;  /* 0x00196000051b7984 */ /* 0x000f680000004800 */
[----:B------:R-:W5:Y:S04]  /*0150*/  LDS R29, [R5.X4+0x1e60] ;  /* 0x001e6000051d7984 */ /* 0x000f680000004800 */
[----:B------:R-:W5:Y:S01]  /*0160*/  LDS R9, [R5.X4+0x2360] ;  /* 0x0023600005097984 */ /* 0x000f620000004800 */
        /* <DEDUP_REMOVED lines=36> */
[----:B0-----:R-:W-:Y:S01]  /*03b0*/  @!P0 FADD R8, R7, R8 ;  /* 0x0000000807088221 */ /* 0x001fe20000000000 */
[----:B-1----:R-:W-:-:S04]  /*03c0*/  @!P0 FADD R10, R0, R9 ;  /* 0x00000009000a8221 */ /* 0x002fc80000000000 */
        /* <DEDUP_REMOVED lines=13> */
[----:B------:R-:W-:-:S03]  /*04a0*/  @!P0 MOV R7, R4 ;  /* 0x0000000400078202 */ /* 0x000fc60000000f00 */
        /* <DEDUP_REMOVED lines=33> */
[----:B------:R-:W-:Y:S05]  /*06c0*/  CALL.REL.NOINC `($fused_layer_norm_cast1_n_513_to_1280__kernel$__cuda_sm20_sqrt_rn_f32_slowpath) ;  /* 0x000008f000007944 */ /* 0x000fea0003c00000 */
[----:B------:R-:W-:Y:S01]  /*06d0*/  MOV R0, R7 ;  /* 0x0000000700007202 */ /* 0x000fe20000000f00 */
[----:B------:R-:W-:Y:S05]  /*06e0*/  BRA `(.L_x_28) ;  /* 0x0000004000007947 */ /* 0x000fea0003800000 */
.L_x_27:
[----:B0-2---:R-:W-:Y:S01]  /*06f0*/  FMUL.FTZ R7, R0, R9 ;  /* 0x0000000900077220 */ /* 0x005fe20000410000 */
[----:B------:R-:W-:-:S03]  /*0700*/  FMUL.FTZ R9, R9, 0.5 ;  /* 0x3f00000009097820 */ /* 0x000fc60000410000 */
[----:B------:R-:W-:-:S04]  /*0710*/  FFMA R0, -R7, R7, R0 ;  /* 0x0000000707007223 */ /* 0x000fc80000000100 */
[----:B------:R-:W-:-:S05]  /*0720*/  FFMA R0, R0, R9, R7 ;  /* 0x0000000900007223 */ /* 0x000fca0000000007 */
.L_x_28:
[----:B------:R-:W-:-:S04]  /*0730*/  IADD3 R7, R0, 0x1800000, RZ ;  /* 0x0180000000077810 */ /* 0x000fc80007ffe0ff */
[----:B------:R-:W-:-:S04]  /*0740*/  LOP3.LUT R7, R7, 0x7f800000, RZ, 0xc0, !PT ;  /* 0x7f80000007077812 */ /* 0x000fc800078ec0ff */
[----:B------:R-:W-:-:S13]  /*0750*/  ISETP.GT.U32.AND P0, PT, R7, 0x1ffffff, PT ;  /* 0x01ffffff0700780c */ /* 0x000fda0003f04070 */
[----:B------:R-:W-:Y:S05]  /*0760*/  @P0 BRA `(.L_x_29) ;  /* 0x0000004000000947 */ /* 0x000fea0003800000 */
[----:B------:R-:W-:-:S02]  /*0770*/  MOV R12, 0x790 ;  /* 0x00000790000c7802 */ /* 0x000fc40000000f00 */
[----:B------:R-:W-:Y:S05]  /*0780*/  CALL.REL.NOINC `($fused_layer_norm_cast1_n_513_to_1280__kernel$__cuda_sm20_rcp_rn_f32_slowpath) ;  /* 0x000004f000007944 */ /* 0x000fea0003c00000 */
[----:B-1----:R-:W-:Y:S01]  /*0790*/  MOV R11, R7 ;  /* 0x00000007000b7202 */ /* 0x002fe20000000f00 */
[----:B------:R-:W-:Y:S05]  /*07a0*/  BRA `(.L_x_30) ;  /* 0x0000004000007947 */ /* 0x000fea0003800000 */
.L_x_29:
[----:B------:R-:W0:Y:S02]  /*07b0*/  MUFU.RCP R11, R0 ;  /* 0x00000000000b7308 */ /* 0x000e240000001000 */
[----:B0-----:R-:W-:-:S04]  /*07c0*/  FFMA R7, R11, R0, -1 ;  /* 0xbf8000000b077423 */ /* 0x001fc80000000000 */
[----:B------:R-:W-:-:S04]  /*07d0*/  FADD.FTZ R8, -R7, -RZ ;  /* 0x800000ff07087221 */ /* 0x000fc80000010100 */
[----:B------:R-:W-:-:S01]  /*07e0*/  FFMA R11, R11, R8, R11 ;  /* 0x000000080b0b7223 */ /* 0x000fc2000000000b */
.L_x_30:
[----:B------:R-:W-:Y:S01]  /*07f0*/  SHF.L.U32 R18, R5, 0x2, RZ ;  /* 0x0000000205127819 */ /* 0x000fe200000006ff */
[----:B------:R-:W1:Y:S01]  /*0800*/  LDS R23, [R5.X4+0x560] ;  /* 0x0005600005177984 */ /* 0x000e620000004800 */
[----:B0-----:R-:W-:Y:S02]  /*0810*/  SHF.R.U32.HI R0, RZ, 0x1e, R5 ;  /* 0x0000001eff007819 */ /* 0x001fe40000011605 */
[C---:B------:R-:W-:Y:S01]  /*0820*/  IADD3 R20, P0, R18.reuse, c[0x0][0x170], RZ ;  /* 0x00005c0012147a10 */ /* 0x040fe20007f1e0ff */
[----:B------:R-:W-:Y:S01]  /*0830*/  LDS R29, [R5.X4+0xa60] ;  /* 0x000a6000051d7984 */ /* 0x000fe20000004800 */
[----:B------:R-:W-:Y:S02]  /*0840*/  IADD3 R18, P1, R18, c[0x0][0x178], RZ ;  /* 0x00005e0012127a10 */ /* 0x000fe40007f3e0ff */
[C---:B------:R-:W-:Y:S01]  /*0850*/  IADD3.X R21, R0.reuse, c[0x0][0x174], RZ, P0, !PT ;  /* 0x00005d0000157a10 */ /* 0x040fe200007fe4ff */
[----:B------:R-:W0:Y:S01]  /*0860*/  LDS R35, [R5.X4+0xf60] ;  /* 0x000f600005237984 */ /* 0x000e220000004800 */
[----:B------:R-:W-:-:S03]  /*0870*/  IADD3.X R19, R0, c[0x0][0x17c], RZ, P1, !PT ;  /* 0x00005f0000137a10 */ /* 0x000fc60000ffe4ff */
[----:B------:R0:W2:Y:S04]  /*0880*/  LDG.E.CONSTANT R25, [R20.64+0x500] ;  /* 0x0005000414197981 */ /* 0x0000a8000c1e9900 */
[----:B------:R3:W2:Y:S04]  /*0890*/  LDG.E.CONSTANT R27, [R18.64+0x500] ;  /* 0x00050004121b7981 */ /* 0x0006a8000c1e9900 */
[----:B------:R0:W4:Y:S04]  /*08a0*/  LDG.E.CONSTANT R31, [R20.64+0xa00] ;  /* 0x000a0004141f7981 */ /* 0x000128000c1e9900 */
[----:B------:R3:W4:Y:S04]  /*08b0*/  LDG.E.CONSTANT R33, [R18.64+0xa00] ;  /* 0x000a000412217981 */ /* 0x000728000c1e9900 */
[----:B------:R0:W5:Y:S04]  /*08c0*/  LDG.E.CONSTANT R37, [R20.64+0xf00] ;  /* 0x000f000414257981 */ /* 0x000168000c1e9900 */
[----:B------:R3:W5:Y:S04]  /*08d0*/  LDG.E.CONSTANT R39, [R18.64+0xf00] ;  /* 0x000f000412277981 */ /* 0x000768000c1e9900 */
[----:B------:R0:W5:Y:S04]  /*08e0*/  LDG.E.CONSTANT R9, [R20.64+0x1400] ;  /* 0x0014000414097981 */ /* 0x000168000c1e9900 */
[----:B------:R0:W5:Y:S04]  /*08f0*/  LDG.E.CONSTANT R8, [R20.64+0x1900] ;  /* 0x0019000414087981 */ /* 0x000168000c1e9900 */
[----:B------:R0:W5:Y:S04]  /*0900*/  LDG.E.CONSTANT R7, [R20.64+0x1e00] ;  /* 0x001e000414077981 */ /* 0x000168000c1e9900 */
[----:B------:R0:W5:Y:S04]  /*0910*/  LDG.E.CONSTANT R0, [R20.64] ;  /* 0x0000000414007981 */ /* 0x000168000c1e9900 */
[----:B------:R0:W5:Y:S04]  /*0920*/  LDG.E.CONSTANT R10, [R20.64+0x2300] ;  /* 0x00230004140a7981 */ /* 0x000168000c1e9900 */
[----:B------:R3:W5:Y:S04]  /*0930*/  LDG.E.CONSTANT R14, [R18.64+0x1400] ;  /* 0x00140004120e7981 */ /* 0x000768000c1e9900 */
[----:B------:R3:W5:Y:S04]  /*0940*/  LDG.E.CONSTANT R15, [R18.64+0x1900] ;  /* 0x00190004120f7981 */ /* 0x000768000c1e9900 */
[----:B------:R3:W5:Y:S04]  /*0950*/  LDG.E.CONSTANT R12, [R18.64+0x1e00] ;  /* 0x001e0004120c7981 */ /* 0x000768000c1e9900 */
[----:B------:R3:W5:Y:S04]  /*0960*/  LDG.E.CONSTANT R13, [R18.64] ;  /* 0x00000004120d7981 */ /* 0x000768000c1e9900 */
[----:B------:R3:W5:Y:S01]  /*0970*/  LDG.E.CONSTANT R17, [R18.64+0x2300] ;  /* 0x0023000412117981 */ /* 0x000762000c1e9900 */
[----:B------:R-:W-:Y:S01]  /*0980*/  IADD3 R22, P0, R2, R5, RZ ;  /* 0x0000000502167210 */ /* 0x000fe20007f1e0ff */
[C---:B-1----:R-:W-:Y:S01]  /*0990*/  FADD R16, -R4.reuse, R23 ;  /* 0x0000001704107221 */ /* 0x042fe20000000100 */
[----:B0-----:R-:W-:Y:S01]  /*09a0*/  FADD R20, -R4, R35 ;  /* 0x0000002304147221 */ /* 0x001fe20000000100 */
[----:B------:R-:W0:Y:S01]  /*09b0*/  LDS R41, [R5.X4+0x1460] ;  /* 0x0014600005297984 */ /* 0x000e220000004800 */
[----:B------:R-:W-:Y:S01]  /*09c0*/  IADD3.X R3, RZ, R3, RZ, P0, !PT ;  /* 0x00000003ff037210 */ /* 0x000fe200007fe4ff */
[-C--:B------:R-:W-:Y:S01]  /*09d0*/  FMUL R16, R16, R11.reuse ;  /* 0x0000000b10107220 */ /* 0x080fe20000400000 */
[----:B------:R-:W-:Y:S01]  /*09e0*/  LEA R2, P0, R22, c[0x0][0x160], 0x1 ;  /* 0x0000580016027a11 */ /* 0x000fe200078008ff */
[----:B------:R-:W1:Y:S01]  /*09f0*/  LDS R43, [R5.X4+0x1960] ;  /* 0x00196000052b7984 */ /* 0x000e620000004800 */
[-C--:B------:R-:W-:Y:S01]  /*0a00*/  FMUL R20, R20, R11.reuse ;  /* 0x0000000b14147220 */ /* 0x080fe20000400000 */
[----:B---3--:R-:W-:Y:S01]  /*0a10*/  FADD R18, -R4, R29 ;  /* 0x0000001d04127221 */ /* 0x008fe20000000100 */
[----:B------:R-:W-:Y:S01]  /*0a20*/  LEA.HI.X R3, R22, c[0x0][0x164], R3, 0x1, P0 ;  /* 0x0000590016037a11 */ /* 0x000fe200000f0c03 */
[----:B------:R-:W3:Y:S01]  /*0a30*/  LDS R21, [R5.X4+0x1e60] ;  /* 0x001e600005157984 */ /* 0x000ee20000004800 */
[-C--:B------:R-:W-:Y:S01]  /*0a40*/  FMUL R6, R6, R11.reuse ;  /* 0x0000000b06067220 */ /* 0x080fe20000400000 */
[----:B------:R-:W-:-:S02]  /*0a50*/  FMUL R18, R18, R11 ;  /* 0x0000000b12127220 */ /* 0x000fc40000400000 */
[----:B------:R0:W3:Y:S02]  /*0a60*/  LDS R45, [R5.X4+0x2360] ;  /* 0x00236000052d7984 */ /* 0x0000e40000004800 */
[C---:B0-----:R-:W-:Y:S01]  /*0a70*/  FADD R22, -R4.reuse, R41 ;  /* 0x0000002904167221 */ /* 0x041fe20000000100 */
[----:B-1----:R-:W-:-:S03]  /*0a80*/  FADD R24, -R4, R43 ;  /* 0x0000002b04187221 */ /* 0x002fc60000000100 */
[-C--:B------:R-:W-:Y:S01]  /*0a90*/  FMUL R5, R22, R11.reuse ;  /* 0x0000000b16057220 */ /* 0x080fe20000400000 */
[----:B---3--:R-:W-:Y:S01]  /*0aa0*/  FADD R26, -R4, R21 ;  /* 0x00000015041a7221 */ /* 0x008fe20000000100 */
[-C--:B------:R-:W-:Y:S01]  /*0ab0*/  FMUL R24, R24, R11.reuse ;  /* 0x0000000b18187220 */ /* 0x080fe20000400000 */
[----:B------:R-:W-:Y:S02]  /*0ac0*/  FADD R4, -R4, R45 ;  /* 0x0000002d04047221 */ /* 0x000fe40000000100 */
[-C--:B------:R-:W-:Y:S02]  /*0ad0*/  FMUL R19, R26, R11.reuse ;  /* 0x0000000b1a137220 */ /* 0x080fe40000400000 */
[----:B------:R-:W-:Y:S01]  /*0ae0*/  FMUL R4, R4, R11 ;  /* 0x0000000b04047220 */ /* 0x000fe20000400000 */
[----:B--2---:R-:W-:-:S05]  /*0af0*/  FFMA R16, R16, R25, R27 ;  /* 0x0000001910107223 */ /* 0x004fca000000001b */
[----:B------:R-:W-:Y:S01]  /*0b00*/  F2FP.PACK_AB R16, RZ, R16 ;  /* 0x00000010ff10723e */ /* 0x000fe200000000ff */
[----:B----4-:R-:W-:-:S04]  /*0b10*/  FFMA R18, R18, R31, R33 ;  /* 0x0000001f12127223 */ /* 0x010fc80000000021 */
[----:B------:R-:W-:Y:S01]  /*0b20*/  STG.E.U16 [R2.64+0x280], R16 ;  /* 0x0002801002007986 */ /* 0x000fe2000c101504 */
[----:B------:R-:W-:Y:S01]  /*0b30*/  F2FP.PACK_AB R18, RZ, R18 ;  /* 0x00000012ff12723e */ /* 0x000fe200000000ff */
[----:B-----5:R-:W-:-:S04]  /*0b40*/  FFMA R20, R20, R37, R39 ;  /* 0x0000002514147223 */ /* 0x020fc80000000027 */
[----:B------:R-:W-:Y:S01]  /*0b50*/  STG.E.U16 [R2.64+0x500], R18 ;  /* 0x0005001202007986 */ /* 0x000fe2000c101504 */
[----:B------:R-:W-:-:S05]  /*0b60*/  F2FP.PACK_AB R20, RZ, R20 ;  /* 0x00000014ff14723e */ /* 0x000fca00000000ff */
[----:B------:R-:W-:Y:S01]  /*0b70*/  STG.E.U16 [R2.64+0x780], R20 ;  /* 0x0007801402007986 */ /* 0x000fe2000c101504 */
[----:B------:R-:W-:Y:S01]  /*0b80*/  FFMA R5, R5, R9, R14 ;  /* 0x0000000905057223 */ /* 0x000fe2000000000e */
[----:B------:R-:W-:-:S04]  /*0b90*/  FFMA R8, R24, R8, R15 ;  /* 0x0000000818087223 */ /* 0x000fc8000000000f */
        /* <DEDUP_REMOVED lines=14> */
        .weak           $fused_layer_norm_cast1_n_513_to_1280__kernel$__cuda_sm20_rcp_rn_f32_slowpath
        .type           $fused_layer_norm_cast1_n_513_to_1280__kernel$__cuda_sm20_rcp_rn_f32_slowpath,@function
        .size           $fused_layer_norm_cast1_n_513_to_1280__kernel$__cuda_sm20_rcp_rn_f32_slowpath,($fused_layer_norm_cast1_n_513_to_1280__kernel$__cuda_sm20_sqrt_rn_f32_slowpath - $fused_layer_norm_cast1_n_513_to_1280__kernel$__cuda_sm20_rcp_rn_f32_slowpath)
$fused_layer_norm_cast1_n_513_to_1280__kernel$__cuda_sm20_rcp_rn_f32_slowpath:
        /* <DEDUP_REMOVED lines=15> */
.L_x_31:
        /* <DEDUP_REMOVED lines=33> */
.L_x_33:
[----:B------:R0:W1:Y:S02]  /*0f80*/  MUFU.RCP R7, R0 ;  /* 0x0000000000077308 */ /* 0x0000640000001000 */
.L_x_32:
[----:B------:R-:W-:Y:S02]  /*0f90*/  MOV R8, R12 ;  /* 0x0000000c00087202 */ /* 0x000fe40000000f00 */
[----:B------:R-:W-:-:S04]  /*0fa0*/  MOV R9, 0x0 ;  /* 0x0000000000097802 */ /* 0x000fc80000000f00 */
[----:B------:R-:W-:Y:S05]  /*0fb0*/  RET.REL.NODEC R8 `(fused_layer_norm_cast1_n_513_to_1280__kernel) ;  /* 0xfffff04008007950 */ /* 0x000fea0003c3ffff */
        .weak           $fused_layer_norm_cast1_n_513_to_1280__kernel$__cuda_sm20_sqrt_rn_f32_slowpath
        .type           $fused_layer_norm_cast1_n_513_to_1280__kernel$__cuda_sm20_sqrt_rn_f32_slowpath,@function
        .size           $fused_layer_norm_cast1_n_513_to_1280__kernel$__cuda_sm20_sqrt_rn_f32_slowpath,(.L_x_61 - $fused_layer_norm_cast1_n_513_to_1280__kernel$__cuda_sm20_sqrt_rn_f32_slowpath)
$fused_layer_norm_cast1_n_513_to_1280__kernel$__cuda_sm20_sqrt_rn_f32_slowpath:
        /* <DEDUP_REMOVED lines=20> */
.L_x_34:
[----:B------:R-:W-:Y:S02]  /*1100*/  MOV R8, R10 ;  /* 0x0000000a00087202 */ /* 0x000fe40000000f00 */
[----:B------:R-:W-:-:S04]  /*1110*/  MOV R9, 0x0 ;  /* 0x0000000000097802 */ /* 0x000fc80000000f00 */
[----:B------:R-:W-:Y:S05]  /*1120*/  RET.REL.NODEC R8 `(fused_layer_norm_cast1_n_513_to_1280__kernel) ;  /* 0xffffeed008007950 */ /* 0x000fea0003c3ffff */
.L_x_35:
        /* <DEDUP_REMOVED lines=13> */
.L_x_61:


//--------------------- .text.fused_layer_norm_cast1_n_257_to_512__kernel --------------------------
	.section	.text.fused_layer_norm_cast1_n_257_to_512__kernel,"ax",@progbits
	.sectionflags	@"SHF_BARRIERS=1"
	.sectioninfo	@"SHI_REGISTERS=40"
	.align	128
        .global         fused_layer_norm_cast1_n_257_to_512__kernel
        .type           fused_layer_norm_cast1_n_257_to_512__kernel,@function
        .size           fused_layer_norm_cast1_n_257_to_512__kernel,(.L_x_63 - fused_layer_norm_cast1_n_257_to_512__kernel)
        .other          fused_layer_norm_cast1_n_257_to_512__kernel,@"STO_CUDA_ENTRY STV_DEFAULT"
fused_layer_norm_cast1_n_257_to_512__kernel:
.text.fused_layer_norm_cast1_n_257_to_512__kernel:
        /* <DEDUP_REMOVED lines=9> */
[----:B------:R-:W3:Y:S04]  /*0090*/  LDG.E.128.CONSTANT R8, [R28.64+0x800] ;  /* 0x000800041c087981 */ /* 0x000ee8000c1e9d00 */
[----:B------:R-:W4:Y:S04]  /*00a0*/  LDG.E.128.CONSTANT R12, [R28.64+0x1000] ;  /* 0x001000041c0c7981 */ /* 0x000f28000c1e9d00 */
[----:B------:R-:W5:Y:S04]  /*00b0*/  LDG.E.128.CONSTANT R16, [R28.64+0x1800] ;  /* 0x001800041c107981 */ /* 0x000f68000c1e9d00 */
[----:B------:R-:W5:Y:S01]  /*00c0*/  LDG.E.128.CONSTANT R20, [R28.64+0x2000] ;  /* 0x002000041c147981 */ /* 0x000f62000c1e9d00 */
[----:B------:R-:W-:-:S02]  /*00d0*/  LOP3.LUT P0, RZ, R27, 0x1f, RZ, 0xc0, !PT ;  /* 0x0000001f1bff7812 */ /* 0x000fc4000780c0ff */
[----:B------:R-:W-:Y:S01]  /*00e0*/  ISETP.GT.U32.AND P1, PT, R27, 0x3, PT ;  /* 0x000000031b00780c */ /* 0x000fe20003f24070 */
[----:B--2---:R-:W-:Y:S04]  /*00f0*/  STS.128 [R27.X16+0x30], R4 ;  /* 0x000030041b007388 */ /* 0x004fe8000000cc00 */
[----:B---3--:R-:W-:Y:S04]  /*0100*/  STS.128 [R27.X16+0x830], R8 ;  /* 0x000830081b007388 */ /* 0x008fe8000000cc00 */
[----:B----4-:R-:W-:Y:S04]  /*0110*/  STS.128 [R27.X16+0x1030], R12 ;  /* 0x0010300c1b007388 */ /* 0x010fe8000000cc00 */
[----:B-----5:R-:W-:Y:S04]  /*0120*/  STS.128 [R27.X16+0x1830], R16 ;  /* 0x001830101b007388 */ /* 0x020fe8000000cc00 */
[----:B------:R-:W-:Y:S04]  /*0130*/  STS.128 [R27.X16+0x2030], R20 ;  /* 0x002030141b007388 */ /* 0x000fe8000000cc00 */
        /* <DEDUP_REMOVED lines=20> */
[----:B------:R-:W2:Y:S01]  /*0280*/  LDS R9, [R27.X4+0x1a30] ;  /* 0x001a30001b097984 */ /* 0x000ea20000004800 */
[----:B---3--:R-:W-:Y:S01]  /*0290*/  FADD R11, R10, R31 ;  /* 0x0000001f0a0b7221 */ /* 0x008fe20000000000 */
[----:B------:R-:W-:-:S02]  /*02a0*/  FFMA R30, R31, R31, R30 ;  /* 0x0000001f1f1e7223 */ /* 0x000fc4000000001e */
[----:B------:R-:W3:Y:S01]  /*02b0*/  LDS R10, [R27.X4+0x1c30] ;  /* 0x001c30001b0a7984 */ /* 0x000ee20000004800 */
[----:B----4-:R-:W-:Y:S01]  /*02c0*/  FADD R12, R11, R29 ;  /* 0x0000001d0b0c7221 */ /* 0x010fe20000000000 */
[----:B------:R-:W-:Y:S02]  /*02d0*/  FFMA R30, R29, R29, R30 ;  /* 0x0000001d1d1e7223 */ /* 0x000fe4000000001e */
[----:B------:R-:W4:Y:S01]  /*02e0*/  LDS R11, [R27.X4+0x1e30] ;  /* 0x001e30001b0b7984 */ /* 0x000f220000004800 */
[----:B-----5:R-:W-:Y:S01]  /*02f0*/  FADD R13, R12, R33 ;  /* 0x000000210c0d7221 */ /* 0x020fe20000000000 */
[----:B------:R-:W-:Y:S02]  /*0300*/  FFMA R30, R33, R33, R30 ;  /* 0x00000021211e7223 */ /* 0x000fe4000000001e */
[----:B------:R-:W5:Y:S01]  /*0310*/  LDS R12, [R27.X4+0x2030] ;  /* 0x002030001b0c7984 */ /* 0x000f620000004800 */
[----:B------:R-:W-:Y:S01]  /*0320*/  FADD R14, R13, R35 ;  /* 0x000000230d0e7221 */ /* 0x000fe20000000000 */
[----:B------:R-:W-:-:S02]  /*0330*/  FFMA R30, R35, R35, R30 ;  /* 0x00000023231e7223 */ /* 0x000fc4000000001e */
[----:B------:R-:W5:Y:S01]  /*0340*/  LDS R13, [R27.X4+0x2230] ;  /* 0x002230001b0d7984 */ /* 0x000f620000004800 */
[----:B------:R-:W-:Y:S01]  /*0350*/  FADD R15, R14, R7 ;  /* 0x000000070e0f7221 */ /* 0x000fe20000000000 */
[----:B------:R-:W-:Y:S02]  /*0360*/  FFMA R17, R7, R7, R30 ;  /* 0x0000000707117223 */ /* 0x000fe4000000001e */
[----:B------:R-:W5:Y:S01]  /*0370*/  LDS R7, [R27.X4+0x2430] ;  /* 0x002430001b077984 */ /* 0x000f620000004800 */
[----:B------:R-:W-:Y:S01]  /*0380*/  FADD R15, R15, R6 ;  /* 0x000000060f0f7221 */ /* 0x000fe20000000000 */
[----:B------:R-:W-:Y:S02]  /*0390*/  FFMA R17, R6, R6, R17 ;  /* 0x0000000606117223 */ /* 0x000fe40000000011 */
[----:B------:R-:W5:Y:S01]  /*03a0*/  LDS R6, [R27.X4+0x2630] ;  /* 0x002630001b067984 */ /* 0x000f620000004800 */
        /* <DEDUP_REMOVED lines=71> */
[----:B------:R-:W-:Y:S01]  /*0820*/  FADD R0, R8, 9.9999997473787516356e-06 ;  /* 0x3727c5ac08007421 */ /* 0x000fe20000000000 */
[----:B-1----:R-:W-:-:S03]  /*0830*/  FADD R8, -R29, R6 ;  /* 0x000000061d087221 */ /* 0x002fc60000000100 */
[----:B------:R0:W1:Y:S01]  /*0840*/  MUFU.RSQ R5, R0 ;  /* 0x0000000000057308 */ /* 0x0000620000001400 */
[----:B------:R-:W-:-:S04]  /*0850*/  IADD3 R7, R0, -0xd000000, RZ ;  /* 0xf300000000077810 */ /* 0x000fc80007ffe0ff */
[----:B------:R-:W-:-:S13]  /*0860*/  ISETP.GT.U32.AND P0, PT, R7, 0x727fffff, PT ;  /* 0x727fffff0700780c */ /* 0x000fda0003f04070 */
[----:B------:R-:W-:Y:S05]  /*0870*/  @!P0 BRA `(.L_x_36) ;  /* 0x0000003000008947 */ /* 0x000fea0003800000 */
[----:B01----:R-:W-:-:S02]  /*0880*/  MOV R6, 0x8a0 ;  /* 0x000008a000067802 */ /* 0x003fc40000000f00 */
[----:B------:R-:W-:Y:S05]  /*0890*/  CALL.REL.NOINC `($fused_layer_norm_cast1_n_257_to_512__kernel$__cuda_sm20_sqrt_rn_f32_slowpath) ;  /* 0x00000f3000007944 */ /* 0x000fea0003c00000 */
[----:B------:R-:W-:Y:S05]  /*08a0*/  BRA `(.L_x_37) ;  /* 0x0000004000007947 */ /* 0x000fea0003800000 */
.L_x_36:
[----:B01----:R-:W-:Y:S01]  /*08b0*/  FMUL.FTZ R7, R0, R5 ;  /* 0x0000000500077220 */ /* 0x003fe20000410000 */
[----:B------:R-:W-:-:S03]  /*08c0*/  FMUL.FTZ R5, R5, 0.5 ;  /* 0x3f00000005057820 */ /* 0x000fc60000410000 */
[----:B------:R-:W-:-:S04]  /*08d0*/  FFMA R0, -R7, R7, R0 ;  /* 0x0000000707007223 */ /* 0x000fc80000000100 */
[----:B------:R-:W-:-:S05]  /*08e0*/  FFMA R0, R0, R5, R7 ;  /* 0x0000000500007223 */ /* 0x000fca0000000007 */
.L_x_37:
[----:B------:R-:W-:-:S04]  /*08f0*/  IADD3 R4, R0, 0x1800000, RZ ;  /* 0x0180000000047810 */ /* 0x000fc80007ffe0ff */
[----:B------:R-:W-:-:S04]  /*0900*/  LOP3.LUT R4, R4, 0x7f800000, RZ, 0xc0, !PT ;  /* 0x7f80000004047812 */ /* 0x000fc800078ec0ff */
[----:B------:R-:W-:-:S13]  /*0910*/  ISETP.GT.U32.AND P0, PT, R4, 0x1ffffff, PT ;  /* 0x01ffffff0400780c */ /* 0x000fda0003f04070 */
[----:B------:R-:W-:Y:S05]  /*0920*/  @P0 BRA `(.L_x_38) ;  /* 0x0000003000000947 */ /* 0x000fea0003800000 */
[----:B------:R-:W-:-:S02]  /*0930*/  MOV R9, 0x950 ;  /* 0x0000095000097802 */ /* 0x000fc40000000f00 */
[----:B------:R-:W-:Y:S05]  /*0940*/  CALL.REL.NOINC `($fused_layer_norm_cast1_n_257_to_512__kernel$__cuda_sm20_rcp_rn_f32_slowpath) ;  /* 0x00000b3000007944 */ /* 0x000fea0003c00000 */
[----:B------:R-:W-:Y:S05]  /*0950*/  BRA `(.L_x_39) ;  /* 0x0000004000007947 */ /* 0x000fea0003800000 */
.L_x_38:
[----:B------:R-:W0:Y:S02]  /*0960*/  MUFU.RCP R15, R0 ;  /* 0x00000000000f7308 */ /* 0x000e240000001000 */
[----:B0-----:R-:W-:-:S04]  /*0970*/  FFMA R4, R15, R0, -1 ;  /* 0xbf8000000f047423 */ /* 0x001fc80000000000 */
[----:B------:R-:W-:-:S04]  /*0980*/  FADD.FTZ R4, -R4, -RZ ;  /* 0x800000ff04047221 */ /* 0x000fc80000010100 */
[----:B------:R-:W-:-:S01]  /*0990*/  FFMA R15, R15, R4, R15 ;  /* 0x000000040f0f7223 */ /* 0x000fc2000000000f */
.L_x_39:
[----:B------:R-:W-:Y:S01]  /*09a0*/  SHF.L.U32 R4, R27, 0x2, RZ ;  /* 0x000000021b047819 */ /* 0x000fe200000006ff */
[----:B------:R-:W1:Y:S01]  /*09b0*/  LDS R30, [R27.X4+0x430] ;  /* 0x000430001b1e7984 */ /* 0x000e620000004800 */
[----:B0-----:R-:W-:Y:S02]  /*09c0*/  SHF.R.U32.HI R0, RZ, 0x1e, R27 ;  /* 0x0000001eff007819 */ /* 0x001fe4000001161b */
[C---:B------:R-:W-:Y:S01]  /*09d0*/  IADD3 R6, P0, R4.reuse, c[0x0][0x170], RZ ;  /* 0x00005c0004067a10 */ /* 0x040fe20007f1e0ff */
[----:B------:R-:W0:Y:S01]  /*09e0*/  LDS R26, [R27.X4+0x230] ;  /* 0x000230001b1a7984 */ /* 0x000e220000004800 */
        /* <DEDUP_REMOVED lines=25> */
[----:B------:R-:W5:Y:S01]  /*0b80*/  LDG.E.CONSTANT R19, [R4.64+0x1600] ;  /* 0x0016000404137981 */ /* 0x000f62000c1e9900 */
[C---:B-1----:R-:W-:Y:S01]  /*0b90*/  FADD R30, -R29.reuse, R30 ;  /* 0x0000001e1d1e7221 */ /* 0x042fe20000000100 */
[C---:B0-----:R-:W-:Y:S01]  /*0ba0*/  FADD R26, -R29.reuse, R26 ;  /* 0x0000001a1d1a7221 */ /* 0x041fe20000000100 */
[C---:B--2---:R-:W-:Y:S01]  /*0bb0*/  FADD R32, -R29.reuse, R32 ;  /* 0x000000201d207221 */ /* 0x044fe20000000100 */
[----:B------:R-:W0:Y:S01]  /*0bc0*/  LDS R34, [R27.X4+0x1030] ;  /* 0x001030001b227984 */ /* 0x000e220000004800 */
[-C--:B------:R-:W-:Y:S01]  /*0bd0*/  FMUL R30, R30, R15.reuse ;  /* 0x0000000f1e1e7220 */ /* 0x080fe20000400000 */
[-C--:B------:R-:W-:Y:S01]  /*0be0*/  FMUL R26, R26, R15.reuse ;  /* 0x0000000f1a1a7220 */ /* 0x080fe20000400000 */
[----:B------:R-:W-:Y:S01]  /*0bf0*/  FMUL R32, R32, R15 ;  /* 0x0000000f20207220 */ /* 0x000fe20000400000 */
[----:B------:R-:W1:Y:S01]  /*0c00*/  LDS R36, [R27.X4+0x2430] ;  /* 0x002430001b247984 */ /* 0x000e620000004800 */
[----:B0-----:R-:W-:-:S04]  /*0c10*/  FADD R34, -R29, R34 ;  /* 0x000000221d227221 */ /* 0x001fc80000000100 */
[-C--:B------:R-:W-:Y:S01]  /*0c20*/  FMUL R34, R34, R15.reuse ;  /* 0x0000000f22227220 */ /* 0x080fe20000400000 */
[----:B-1----:R-:W-:Y:S01]  /*0c30*/  FADD R36, -R29, R36 ;  /* 0x000000241d247221 */ /* 0x002fe20000000100 */
[----:B------:R-:W-:-:S03]  /*0c40*/  FMUL R8, R8, R15 ;  /* 0x0000000f08087220 */ /* 0x000fc60000400000 */
[----:B------:R-:W-:Y:S01]  /*0c50*/  FMUL R36, R36, R15 ;  /* 0x0000000f24247220 */ /* 0x000fe20000400000 */
[----:B---3--:R-:W-:Y:S02]  /*0c60*/  FFMA R25, R30, R28, R25 ;  /* 0x0000001c1e197223 */ /* 0x008fe40000000019 */
[----:B------:R-:W0:Y:S04]  /*0c70*/  LDS R28, [R27.X4+0xa30] ;  /* 0x000a30001b1c7984 */ /* 0x000e280000004800 */
[----:B------:R-:W1:Y:S01]  /*0c80*/  LDS R30, [R27.X4+0xe30] ;  /* 0x000e30001b1e7984 */ /* 0x000e620000004800 */
[----:B----4-:R-:W-:-:S03]  /*0c90*/  FFMA R33, R26, R33, R37 ;  /* 0x000000211a217223 */ /* 0x010fc60000000025 */
[----:B------:R-:W2:Y:S01]  /*0ca0*/  LDS R26, [R27.X4+0x830] ;  /* 0x000830001b1a7984 */ /* 0x000ea20000004800 */
[----:B-----5:R-:W-:Y:S01]  /*0cb0*/  FFMA R0, R32, R0, R35 ;  /* 0x0000000020007223 */ /* 0x020fe20000000023 */
[----:B------:R-:W-:Y:S02]  /*0cc0*/  FFMA R18, R34, R18, R23 ;  /* 0x0000001222127223 */ /* 0x000fe40000000017 */
[----:B------:R-:W3:Y:S04]  /*0cd0*/  LDS R32, [R27.X4+0xc30] ;  /* 0x000c30001b207984 */ /* 0x000ee80000004800 */
[----:B------:R-:W4:Y:S04]  /*0ce0*/  LDS R34, [R27.X4+0x1230] ;  /* 0x001230001b227984 */ /* 0x000f280000004800 */
[----:B------:R-:W4:Y:S01]  /*0cf0*/  LDS R23, [R27.X4+0x1430] ;  /* 0x001430001b177984 */ /* 0x000f220000004800 */
[----:B0-----:R-:W-:Y:S01]  /*0d00*/  FADD R28, -R29, R28 ;  /* 0x0000001c1d1c7221 */ /* 0x001fe20000000100 */
[----:B------:R-:W-:-:S02]  /*0d10*/  F2FP.PACK_AB R25, RZ, R25 ;  /* 0x00000019ff19723e */ /* 0x000fc400000000ff */
[----:B------:R0:W5:Y:S01]  /*0d20*/  LDG.E.CONSTANT R37, [R4.64+0x2000] ;  /* 0x0020000404257981 */ /* 0x000162000c1e9900 */
[----:B------:R-:W-:Y:S01]  /*0d30*/  FMUL R35, R28, R15 ;  /* 0x0000000f1c237220 */ /* 0x000fe20000400000 */
[C---:B-1----:R-:W-:Y:S02]  /*0d40*/  FADD R30, -R29.reuse, R30 ;  /* 0x0000001e1d1e7221 */ /* 0x042fe40000000100 */
[----:B------:R-:W1:Y:S01]  /*0d50*/  LDS R28, [R27.X4+0x1e30] ;  /* 0x001e30001b1c7984 */ /* 0x000e620000004800 */
[----:B--2---:R-:W-:Y:S01]  /*0d60*/  FADD R26, -R29, R26 ;  /* 0x0000001a1d1a7221 */ /* 0x004fe20000000100 */
[----:B------:R-:W-:Y:S01]  /*0d70*/  FFMA R12, R35, R11, R12 ;  /* 0x0000000b230c7223 */ /* 0x000fe2000000000c */
[-C--:B------:R-:W-:Y:S02]  /*0d80*/  FMUL R30, R30, R15.reuse ;  /* 0x0000000f1e1e7220 */ /* 0x080fe40000400000 */
[----:B------:R-:W-:Y:S01]  /*0d90*/  FMUL R26, R26, R15 ;  /* 0x0000000f1a1a7220 */ /* 0x000fe20000400000 */
[----:B------:R-:W-:Y:S01]  /*0da0*/  IADD3 R11, P0, R2, R27, RZ ;  /* 0x0000001b020b7210 */ /* 0x000fe20007f1e0ff */
[----:B------:R-:W-:Y:S01]  /*0db0*/  FFMA R20, R30, R20, R31 ;  /* 0x000000141e147223 */ /* 0x000fe2000000001f */
[----:B------:R-:W-:Y:S01]  /*0dc0*/  LDS R2, [R27.X4+0x2630] ;  /* 0x002630001b027984 */ /* 0x000fe20000004800 */
[----:B------:R-:W-:-:S03]  /*0dd0*/  FFMA R9, R26, R24, R9 ;  /* 0x000000181a097223 */ /* 0x000fc60000000009 */
[----:B------:R-:W2:Y:S04]  /*0de0*/  LDS R26, [R27.X4+0x1830] ;  /* 0x001830001b1a7984 */ /* 0x000ea80000004800 */
[----:B------:R-:W0:Y:S04]  /*0df0*/  LDS R30, [R27.X4+0x1c30] ;  /* 0x001c30001b1e7984 */ /* 0x000e280000004800 */
[----:B------:R-:W0:Y:S01]  /*0e00*/  LDS R24, [R27.X4+0x2230] ;  /* 0x002230001b187984 */ /* 0x000e220000004800 */
[----:B---3--:R-:W-:-:S04]  /*0e10*/  FADD R32, -R29, R32 ;  /* 0x000000201d207221 */ /* 0x008fc80000000100 */
[----:B------:R-:W-:Y:S02]  /*0e20*/  FMUL R35, R32, R15 ;  /* 0x0000000f20237220 */ /* 0x000fe40000400000 */
[----:B------:R-:W3:Y:S02]  /*0e30*/  LDS R32, [R27.X4+0x2030] ;  /* 0x002030001b207984 */ /* 0x000ee40000004800 */
[----:B------:R-:W-:Y:S02]  /*0e40*/  FFMA R21, R35, R21, R22 ;  /* 0x0000001523157223 */ /* 0x000fe40000000016 */
[----:B------:R-:W3:Y:S04]  /*0e50*/  LDS R35, [R27.X4+0x1630] ;  /* 0x001630001b237984 */ /* 0x000ee80000004800 */
[----:B------:R1:W3:Y:S01]  /*0e60*/  LDS R22, [R27.X4+0x1a30] ;  /* 0x001a30001b167984 */ /* 0x0002e20000004800 */
[C---:B----4-:R-:W-:Y:S01]  /*0e70*/  FADD R31, -R29.reuse, R34 ;  /* 0x000000221d1f7221 */ /* 0x050fe20000000100 */
[C---:B------:R-:W-:Y:S01]  /*0e80*/  FADD R23, -R29.reuse, R23 ;  /* 0x000000171d177221 */ /* 0x040fe20000000100 */
[----:B-1----:R-:W-:Y:S01]  /*0e90*/  FADD R28, -R29, R28 ;  /* 0x0000001c1d1c7221 */ /* 0x002fe20000000100 */
[----:B------:R-:W-:-:S02]  /*0ea0*/  IADD3.X R3, RZ, R3, RZ, P0, !PT ;  /* 0x00000003ff037210 */ /* 0x000fc400007fe4ff */
[----:B------:R-:W-:Y:S01]  /*0eb0*/  FMUL R23, R23, R15 ;  /* 0x0000000f17177220 */ /* 0x000fe20000400000 */
[----:B------:R-:W-:Y:S01]  /*0ec0*/  F2FP.PACK_AB R27, RZ, R33 ;  /* 0x00000021ff1b723e */ /* 0x000fe200000000ff */
[C---:B--2---:R-:W-:Y:S01]  /*0ed0*/  FADD R26, -R29.reuse, R26 ;  /* 0x0000001a1d1a7221 */ /* 0x044fe20000000100 */
[C---:B0-----:R-:W-:Y:S01]  /*0ee0*/  FADD R30, -R29.reuse, R30 ;  /* 0x0000001e1d1e7221 */ /* 0x041fe20000000100 */
[----:B------:R-:W-:Y:S01]  /*0ef0*/  FADD R24, -R29, R24 ;  /* 0x000000181d187221 */ /* 0x000fe20000000100 */
[----:B------:R-:W-:Y:S01]  /*0f00*/  PRMT R33, R25, 0x7610, R33 ;  /* 0x0000761019217816 */ /* 0x000fe20000000021 */
[----:B------:R-:W-:Y:S01]  /*0f10*/  FMUL R31, R31, R15 ;  /* 0x0000000f1f1f7220 */ /* 0x000fe20000400000 */
[----:B------:R-:W-:Y:S01]  /*0f20*/  FFMA R10, R23, R13, R10 ;  /* 0x0000000d170a7223 */ /* 0x000fe2000000000a */
[C---:B---3--:R-:W-:Y:S01]  /*0f30*/  FADD R32, -R29.reuse, R32 ;  /* 0x000000201d207221 */ /* 0x048fe20000000100 */
[C---:B------:R-:W-:Y:S01]  /*0f40*/  FADD R34, -R29.reuse, R35 ;  /* 0x000000231d227221 */ /* 0x040fe20000000100 */
[C---:B------:R-:W-:Y:S01]  /*0f50*/  FADD R22, -R29.reuse, R22 ;  /* 0x000000161d167221 */ /* 0x040fe20000000100 */
[----:B------:R-:W-:Y:S01]  /*0f60*/  FADD R29, -R29, R2 ;  /* 0x000000021d1d7221 */ /* 0x000fe20000000100 */
[----:B------:R-:W-:-:S02]  /*0f70*/  LEA R2, P0, R11, c[0x0][0x160], 0x1 ;  /* 0x000058000b027a11 */ /* 0x000fc400078008ff */
[----:B------:R-:W-:Y:S02]  /*0f80*/  F2FP.PACK_AB R13, RZ, R0 ;  /* 0x00000000ff0d723e */ /* 0x000fe400000000ff */
[----:B------:R-:W-:Y:S02]  /*0f90*/  LEA.HI.X R3, R11, c[0x0][0x164], R3, 0x1, P0 ;  /* 0x000059000b037a11 */ /* 0x000fe400000f0c03 */
[----:B------:R-:W-:Y:S02]  /*0fa0*/  F2FP.PACK_AB R23, RZ, R9 ;  /* 0x00000009ff17723e */ /* 0x000fe400000000ff */
[----:B------:R-:W-:Y:S01]  /*0fb0*/  F2FP.PACK_AB R25, RZ, R12 ;  /* 0x0000000cff19723e */ /* 0x000fe200000000ff */
[----:B------:R0:W-:Y:S01]  /*0fc0*/  STG.E.U16 [R2.64+0x200], R33 ;  /* 0x0002002102007986 */ /* 0x0001e2000c101504 */
[----:B------:R-:W-:Y:S01]  /*0fd0*/  FFMA R14, R31, R14, R17 ;  /* 0x0000000e1f0e7223 */ /* 0x000fe20000000011 */
[----:B------:R-:W-:Y:S01]  /*0fe0*/  PRMT R11, R27, 0x7610, R11 ;  /* 0x000076101b0b7816 */ /* 0x000fe2000000000b */
[-C--:B------:R-:W-:Y:S01]  /*0ff0*/  FMUL R34, R34, R15.reuse ;  /* 0x0000000f22227220 */ /* 0x080fe20000400000 */
[----:B------:R-:W-:Y:S01]  /*1000*/  PRMT R31, R13, 0x7610, R31 ;  /* 0x000076100d1f7816 */ /* 0x000fe2000000001f */
[-C--:B------:R-:W-:Y:S01]  /*1010*/  FMUL R26, R26, R15.reuse ;  /* 0x0000000f1a1a7220 */ /* 0x080fe20000400000 */
[----:B------:R-:W-:Y:S01]  /*1020*/  PRMT R35, R25, 0x7610, R35 ;  /* 0x0000761019237816 */ /* 0x000fe20000000023 */
[----:B------:R-:W-:Y:S01]  /*1030*/  FMUL R22, R22, R15 ;  /* 0x0000000f16167220 */ /* 0x000fe20000400000 */
[----:B------:R-:W-:Y:S01]  /*1040*/  F2FP.PACK_AB R27, RZ, R21 ;  /* 0x00000015ff1b723e */ /* 0x000fe200000000ff */
[-C--:B------:R-:W-:Y:S01]  /*1050*/  FMUL R30, R30, R15.reuse ;  /* 0x0000000f1e1e7220 */ /* 0x080fe20000400000 */
[-C--:B------:R-:W-:Y:S01]  /*1060*/  FMUL R28, R28, R15.reuse ;  /* 0x0000000f1c1c7220 */ /* 0x080fe20000400000 */
[-C--:B------:R-:W-:Y:S01]  /*1070*/  FMUL R32, R32, R15.reuse ;  /* 0x0000000f20207220 */ /* 0x080fe20000400000 */
[----:B0-----:R-:W-:Y:S01]  /*1080*/  PRMT R33, R23, 0x7610, R33 ;  /* 0x0000761017217816 */ /* 0x001fe20000000021 */
[----:B------:R0:W-:Y:S01]  /*1090*/  STG.E.U16 [R2.64+0x100], R11 ;  /* 0x0001000b02007986 */ /* 0x0001e2000c101504 */
[-C--:B------:R-:W-:Y:S01]  /*10a0*/  FMUL R24, R24, R15.reuse ;  /* 0x0000000f18187220 */ /* 0x080fe20000400000 */
[----:B------:R-:W-:Y:S01]  /*10b0*/  FMUL R29, R29, R15 ;  /* 0x0000000f1d1d7220 */ /* 0x000fe20000400000 */
[----:B------:R-:W-:Y:S01]  /*10c0*/  FFMA R16, R34, R16, R19 ;  /* 0x0000001022107223 */ /* 0x000fe20000000013 */
[----:B------:R-:W-:Y:S04]  /*10d0*/  STG.E.U16 [R2.64+0x300], R31 ;  /* 0x0003001f02007986 */ /* 0x000fe8000c101504 */
[----:B------:R-:W-:Y:S04]  /*10e0*/  STG.E.U16 [R2.64+0x400], R33 ;  /* 0x0004002102007986 */ /* 0x000fe8000c101504 */
[----:B------:R1:W-:Y:S04]  /*10f0*/  STG.E.U16 [R2.64+0x500], R35 ;  /* 0x0005002302007986 */ /* 0x0003e8000c101504 */
[----:B------:R2:W3:Y:S04]  /*1100*/  LDG.E.CONSTANT R21, [R4.64+0x1800] ;  /* 0x0018000404157981 */ /* 0x0004e8000c1e9900 */
[----:B0-----:R2:W4:Y:S04]  /*1110*/  LDG.E.CONSTANT R11, [R4.64+0x1a00] ;  /* 0x001a0004040b7981 */ /* 0x001528000c1e9900 */
[----:B------:R2:W3:Y:S04]  /*1120*/  LDG.E.CONSTANT R9, [R4.64+0x1c00] ;  /* 0x001c000404097981 */ /* 0x0004e8000c1e9900 */
[----:B------:R2:W3:Y:S04]  /*1130*/  LDG.E.CONSTANT R13, [R4.64+0x1e00] ;  /* 0x001e0004040d7981 */ /* 0x0004e8000c1e9900 */
[----:B------:R0:W-:Y:S04]  /*1140*/  STG.E.U16 [R2.64+0x600], R27 ;  /* 0x0006001b02007986 */ /* 0x0001e8000c101504 */
[----:B-1----:R2:W3:Y:S04]  /*1150*/  LDG.E.CONSTANT R35, [R4.64+0x2200] ;  /* 0x0022000404237981 */ /* 0x0024e8000c1e9900 */
[----:B------:R2:W3:Y:S04]  /*1160*/  LDG.E.CONSTANT R33, [R4.64+0x2400] ;  /* 0x0024000404217981 */ /* 0x0004e8000c1e9900 */
[----:B------:R2:W3:Y:S04]  /*1170*/  LDG.E.CONSTANT R31, [R4.64] ;  /* 0x00000004041f7981 */ /* 0x0004e8000c1e9900 */
[----:B------:R-:W3:Y:S04]  /*1180*/  LDG.E.CONSTANT R17, [R6.64+0x1800] ;  /* 0x0018000406117981 */ /* 0x000ee8000c1e9900 */
[----:B------:R-:W4:Y:S04]  /*1190*/  LDG.E.CONSTANT R15, [R6.64+0x1a00] ;  /* 0x001a0004060f7981 */ /* 0x000f28000c1e9900 */
[----:B------:R-:W5:Y:S04]  /*11a0*/  LDG.E.CONSTANT R12, [R6.64+0x1c00] ;  /* 0x001c0004060c7981 */ /* 0x000f68000c1e9900 */
[----:B------:R-:W5:Y:S04]  /*11b0*/  LDG.E.CONSTANT R0, [R6.64+0x1e00] ;  /* 0x001e000406007981 */ /* 0x000f68000c1e9900 */
[----:B0-----:R-:W5:Y:S04]  /*11c0*/  LDG.E.CONSTANT R27, [R6.64+0x2000] ;  /* 0x00200004061b7981 */ /* 0x001f68000c1e9900 */
[----:B------:R-:W5:Y:S04]  /*11d0*/  LDG.E.CONSTANT R25, [R6.64+0x2200] ;  /* 0x0022000406197981 */ /* 0x000f68000c1e9900 */
[----:B------:R-:W5:Y:S04]  /*11e0*/  LDG.E.CONSTANT R23, [R6.64+0x2400] ;  /* 0x0024000406177981 */ /* 0x000f68000c1e9900 */
[----:B------:R-:W5:Y:S04]  /*11f0*/  LDG.E.CONSTANT R19, [R6.64] ;  /* 0x0000000406137981 */ /* 0x000f68000c1e9900 */
[----:B------:R-:W5:Y:S04]  /*1200*/  LDG.E.CONSTANT R34, [R6.64+0x2600] ;  /* 0x0026000406227981 */ /* 0x000f68000c1e9900 */
[----:B--2---:R-:W2:Y:S01]  /*1210*/  LDG.E.CONSTANT R4, [R4.64+0x2600] ;  /* 0x0026000404047981 */ /* 0x004ea2000c1e9900 */
[----:B------:R-:W-:-:S02]  /*1220*/  F2FP.PACK_AB R20, RZ, R20 ;  /* 0x00000014ff14723e */ /* 0x000fc400000000ff */
[----:B------:R-:W-:Y:S02]  /*1230*/  F2FP.PACK_AB R18, RZ, R18 ;  /* 0x00000012ff12723e */ /* 0x000fe400000000ff */
[----:B------:R-:W-:Y:S02]  /*1240*/  F2FP.PACK_AB R14, RZ, R14 ;  /* 0x0000000eff0e723e */ /* 0x000fe400000000ff */
[----:B------:R-:W-:Y:S02]  /*1250*/  F2FP.PACK_AB R10, RZ, R10 ;  /* 0x0000000aff0a723e */ /* 0x000fe400000000ff */
[----:B------:R-:W-:Y:S01]  /*1260*/  F2FP.PACK_AB R16, RZ, R16 ;  /* 0x00000010ff10723e */ /* 0x000fe200000000ff */
[----:B------:R-:W-:Y:S04]  /*1270*/  STG.E.U16 [R2.64+0x700], R20 ;  /* 0x0007001402007986 */ /* 0x000fe8000c101504 */
[----:B------:R-:W-:Y:S04]  /*1280*/  STG.E.U16 [R2.64+0x800], R18 ;  /* 0x0008001202007986 */ /* 0x000fe8000c101504 */
[----:B------:R-:W-:Y:S04]  /*1290*/  STG.E.U16 [R2.64+0x900], R14 ;  /* 0x0009000e02007986 */ /* 0x000fe8000c101504 */
[----:B------:R-:W-:Y:S04]  /*12a0*/  STG.E.U16 [R2.64+0xa00], R10 ;  /* 0x000a000a02007986 */ /* 0x000fe8000c101504 */
[----:B------:R-:W-:Y:S01]  /*12b0*/  STG.E.U16 [R2.64+0xb00], R16 ;  /* 0x000b001002007986 */ /* 0x000fe2000c101504 */
[----:B---3--:R-:W-:Y:S01]  /*12c0*/  FFMA R17, R26, R17, R21 ;  /* 0x000000111a117223 */ /* 0x008fe20000000015 */
[----:B----4-:R-:W-:Y:S01]  /*12d0*/  FFMA R11, R22, R15, R11 ;  /* 0x0000000f160b7223 */ /* 0x010fe2000000000b */
[----:B-----5:R-:W-:Y:S01]  /*12e0*/  FFMA R9, R30, R12, R9 ;  /* 0x0000000c1e097223 */ /* 0x020fe20000000009 */
[----:B------:R-:W-:Y:S01]  /*12f0*/  FFMA R0, R28, R0, R13 ;  /* 0x000000001c007223 */ /* 0x000fe2000000000d */
[----:B------:R-:W-:Y:S01]  /*1300*/  FFMA R27, R32, R27, R37 ;  /* 0x0000001b201b7223 */ /* 0x000fe20000000025 */
[----:B------:R-:W-:Y:S01]  /*1310*/  FFMA R24, R24, R25, R35 ;  /* 0x0000001918187223 */ /* 0x000fe20000000023 */
[----:B------:R-:W-:Y:S01]  /*1320*/  FFMA R23, R36, R23, R33 ;  /* 0x0000001724177223 */ /* 0x000fe20000000021 */
[----:B------:R-:W-:Y:S01]  /*1330*/  FFMA R8, R8, R19, R31 ;  /* 0x0000001308087223 */ /* 0x000fe2000000001f */
[----:B------:R-:W-:-:S02]  /*1340*/  F2FP.PACK_AB R17, RZ, R17 ;  /* 0x00000011ff11723e */ /* 0x000fc400000000ff */
[----:B------:R-:W-:Y:S01]  /*1350*/  F2FP.PACK_AB R11, RZ, R11 ;  /* 0x0000000bff0b723e */ /* 0x000fe200000000ff */
[----:B--2---:R-:W-:Y:S01]  /*1360*/  FFMA R4, R29, R34, R4 ;  /* 0x000000221d047223 */ /* 0x004fe20000000004 */
[----:B------:R-:W-:Y:S02]  /*1370*/  F2FP.PACK_AB R9, RZ, R9 ;  /* 0x00000009ff09723e */ /* 0x000fe400000000ff */
[----:B------:R-:W-:Y:S02]  /*1380*/  F2FP.PACK_AB R0, RZ, R0 ;  /* 0x00000000ff00723e */ /* 0x000fe400000000ff */
[----:B------:R-:W-:Y:S02]  /*1390*/  F2FP.PACK_AB R27, RZ, R27 ;  /* 0x0000001bff1b723e */ /* 0x000fe400000000ff */
[----:B------:R-:W-:Y:S02]  /*13a0*/  F2FP.PACK_AB R24, RZ, R24 ;  /* 0x00000018ff18723e */ /* 0x000fe400000000ff */
[----:B------:R-:W-:-:S02]  /*13b0*/  F2FP.PACK_AB R23, RZ, R23 ;  /* 0x00000017ff17723e */ /* 0x000fc400000000ff */
[----:B------:R-:W-:Y:S02]  /*13c0*/  F2FP.PACK_AB R8, RZ, R8 ;  /* 0x00000008ff08723e */ /* 0x000fe400000000ff */
[----:B------:R-:W-:Y:S01]  /*13d0*/  F2FP.PACK_AB R4, RZ, R4 ;  /* 0x00000004ff04723e */ /* 0x000fe200000000ff */
[----:B------:R-:W-:Y:S04]  /*13e0*/  STG.E.U16 [R2.64+0xc00], R17 ;  /* 0x000c001102007986 */ /* 0x000fe8000c101504 */
[----:B------:R-:W-:Y:S04]  /*13f0*/  STG.E.U16 [R2.64+0xd00], R11 ;  /* 0x000d000b02007986 */ /* 0x000fe8000c101504 */
[----:B------:R-:W-:Y:S04]  /*1400*/  STG.E.U16 [R2.64+0xe00], R9 ;  /* 0x000e000902007986 */ /* 0x000fe8000c101504 */
[----:B------:R-:W-:Y:S04]  /*1410*/  STG.E.U16 [R2.64+0xf00], R0 ;  /* 0x000f000002007986 */ /* 0x000fe8000c101504 */
[----:B------:R-:W-:Y:S04]  /*1420*/  STG.E.U16 [R2.64+0x1000], R27 ;  /* 0x0010001b02007986 */ /* 0x000fe8000c101504 */
[----:B------:R-:W-:Y:S04]  /*1430*/  STG.E.U16 [R2.64+0x1100], R24 ;  /* 0x0011001802007986 */ /* 0x000fe8000c101504 */
[----:B------:R-:W-:Y:S04]  /*1440*/  STG.E.U16 [R2.64+0x1200], R23 ;  /* 0x0012001702007986 */ /* 0x000fe8000c101504 */
[----:B------:R-:W-:Y:S04]  /*1450*/  STG.E.U16 [R2.64], R8 ;  /* 0x0000000802007986 */ /* 0x000fe8000c101504 */
[----:B------:R-:W-:Y:S01]  /*1460*/  STG.E.U16 [R2.64+0x1300], R4 ;  /* 0x0013000402007986 */ /* 0x000fe2000c101504 */
[----:B------:R-:W-:Y:S05]  /*1470*/  EXIT ;  /* 0x000000000000794d */ /* 0x000fea0003800000 */
        .weak           $fused_layer_norm_cast1_n_257_to_512__kernel$__cuda_sm20_rcp_rn_f32_slowpath
        .type           $fused_layer_norm_cast1_n_257_to_512__kernel$__cuda_sm20_rcp_rn_f32_slowpath,@function
        .size           $fused_layer_norm_cast1_n_257_to_512__kernel$__cuda_sm20_rcp_rn_f32_slowpath,($fused_layer_norm_cast1_n_257_to_512__kernel$__cuda_sm20_sqrt_rn_f32_slowpath - $fused_layer_norm_cast1_n_257_to_512__kernel$__cuda_sm20_rcp_rn_f32_slowpath)
$fused_layer_norm_cast1_n_257_to_512__kernel$__cuda_sm20_rcp_rn_f32_slowpath:
        /* <DEDUP_REMOVED lines=9> */
[----:B0-----:R-:W0:Y:S02]  /*1510*/  MUFU.RCP R0, R5 ;  /* 0x0000000500007308 */ /* 0x001e240000001000 */
[----:B01----:R-:W-:-:S04]  /*1520*/  FFMA R4, R5, R0, -1 ;  /* 0xbf80000005047423 */ /* 0x003fc80000000000 */
[----:B------:R-:W-:-:S04]  /*1530*/  FADD.FTZ R7, -R4, -RZ ;  /* 0x800000ff04077221 */ /* 0x000fc80000010100 */
[----:B------:R-:W-:-:S04]  /*1540*/  FFMA R0, R0, R7, R0 ;  /* 0x0000000700007223 */ /* 0x000fc80000000000 */
[----:B------:R-:W-:Y:S01]  /*1550*/  FFMA R4, R0, 1.84467440737095516160e+19, RZ ;  /* 0x5f80000000047823 */ /* 0x000fe200000000ff */
[----:B------:R-:W-:Y:S05]  /*1560*/  BRA `(.L_x_41) ;  /* 0x0000022000007947 */ /* 0x000fea0003800000 */
.L_x_40:
        /* <DEDUP_REMOVED lines=33> */
.L_x_42:
[----:B------:R0:W1:Y:S02]  /*1780*/  MUFU.RCP R4, R0 ;  /* 0x0000000000047308 */ /* 0x0000640000001000 */
.L_x_41:
[----:B-1----:R-:W-:Y:S02]  /*1790*/  MOV R15, R4 ;  /* 0x00000004000f7202 */ /* 0x002fe40000000f00 */
[----:B------:R-:W-:Y:S02]  /*17a0*/  MOV R4, R9 ;  /* 0x0000000900047202 */ /* 0x000fe40000000f00 */
[----:B------:R-:W-:-:S04]  /*17b0*/  MOV R5, 0x0 ;  /* 0x0000000000057802 */ /* 0x000fc80000000f00 */
[----:B------:R-:W-:Y:S05]  /*17c0*/  RET.REL.NODEC R4 `(fused_layer_norm_cast1_n_257_to_512__kernel) ;  /* 0xffffe83004007950 */ /* 0x000fea0003c3ffff */
        .weak           $fused_layer_norm_cast1_n_257_to_512__kernel$__cuda_sm20_sqrt_rn_f32_slowpath
        .type           $fused_layer_norm_cast1_n_257_to_512__kernel$__cuda_sm20_sqrt_rn_f32_slowpath,@function
        .size           $fused_layer_norm_cast1_n_257_to_512__kernel$__cuda_sm20_sqrt_rn_f32_slowpath,(.L_x_63 - $fused_layer_norm_cast1_n_257_to_512__kernel$__cuda_sm20_sqrt_rn_f32_slowpath)
$fused_layer_norm_cast1_n_257_to_512__kernel$__cuda_sm20_sqrt_rn_f32_slowpath:
        /* <DEDUP_REMOVED lines=20> */
.L_x_43:
[----:B------:R-:W-:Y:S02]  /*1910*/  MOV R0, R4 ;  /* 0x0000000400007202 */ /* 0x000fe40000000f00 */
[----:B------:R-:W-:Y:S02]  /*1920*/  MOV R4, R6 ;  /* 0x0000000600047202 */ /* 0x000fe40000000f00 */
[----:B------:R-:W-:-:S04]  /*1930*/  MOV R5, 0x0 ;  /* 0x0000000000057802 */ /* 0x000fc80000000f00 */
[----:B------:R-:W-:Y:S05]  /*1940*/  RET.REL.NODEC R4 `(fused_layer_norm_cast1_n_257_to_512__kernel) ;  /* 0xffffe6b004007950 */ /* 0x000fea0003c3ffff */
.L_x_44:
        /* <DEDUP_REMOVED lines=11> */
.L_x_63:


//--------------------- .text.fused_layer_norm_cast1_n_1_to_256__kernel --------------------------
	.section	.text.fused_layer_norm_cast1_n_1_to_256__kernel,"ax",@progbits
	.sectionflags	@"SHF_BARRIERS=1"
	.sectioninfo	@"SHI_REGISTERS=48"
	.align	128
        .global         fused_layer_norm_cast1_n_1_to_256__kernel
        .type           fused_layer_norm_cast1_n_1_to_256__kernel,@function
        .size           fused_layer_norm_cast1_n_1_to_256__kernel,(.L_x_65 - fused_layer_norm_cast1_n_1_to_256__kernel)
        .other          fused_layer_norm_cast1_n_1_to_256__kernel,@"STO_CUDA_ENTRY STV_DEFAULT"
fused_layer_norm_cast1_n_1_to_256__kernel:
.text.fused_layer_norm_cast1_n_1_to_256__kernel:
        /* <DEDUP_REMOVED lines=108> */
[----:B------:R-:W-:Y:S05]  /*06c0*/  CALL.REL.NOINC `($fused_layer_norm_cast1_n_1_to_256__kernel$__cuda_sm20_sqrt_rn_f32_slowpath) ;  /* 0x000008f000007944 */ /* 0x000fea0003c00000 */
[----:B------:R-:W-:Y:S01]  /*06d0*/  MOV R0, R7 ;  /* 0x0000000700007202 */ /* 0x000fe20000000f00 */
[----:B------:R-:W-:Y:S05]  /*06e0*/  BRA `(.L_x_46) ;  /* 0x0000004000007947 */ /* 0x000fea0003800000 */
.L_x_45:
[----:B0-2---:R-:W-:Y:S01]  /*06f0*/  FMUL.FTZ R7, R0, R9 ;  /* 0x0000000900077220 */ /* 0x005fe20000410000 */
[----:B------:R-:W-:-:S03]  /*0700*/  FMUL.FTZ R9, R9, 0.5 ;  /* 0x3f00000009097820 */ /* 0x000fc60000410000 */
[----:B------:R-:W-:-:S04]  /*0710*/  FFMA R0, -R7, R7, R0 ;  /* 0x0000000707007223 */ /* 0x000fc80000000100 */
[----:B------:R-:W-:-:S05]  /*0720*/  FFMA R0, R0, R9, R7 ;  /* 0x0000000900007223 */ /* 0x000fca0000000007 */
.L_x_46:
[----:B------:R-:W-:-:S04]  /*0730*/  IADD3 R7, R0, 0x1800000, RZ ;  /* 0x0180000000077810 */ /* 0x000fc80007ffe0ff */
[----:B------:R-:W-:-:S04]  /*0740*/  LOP3.LUT R7, R7, 0x7f800000, RZ, 0xc0, !PT ;  /* 0x7f80000007077812 */ /* 0x000fc800078ec0ff */
[----:B------:R-:W-:-:S13]  /*0750*/  ISETP.GT.U32.AND P0, PT, R7, 0x1ffffff, PT ;  /* 0x01ffffff0700780c */ /* 0x000fda0003f04070 */
[----:B------:R-:W-:Y:S05]  /*0760*/  @P0 BRA `(.L_x_47) ;  /* 0x0000004000000947 */ /* 0x000fea0003800000 */
[----:B------:R-:W-:-:S02]  /*0770*/  MOV R12, 0x790 ;  /* 0x00000790000c7802 */ /* 0x000fc40000000f00 */
[----:B------:R-:W-:Y:S05]  /*0780*/  CALL.REL.NOINC `($fused_layer_norm_cast1_n_1_to_256__kernel$__cuda_sm20_rcp_rn_f32_slowpath) ;  /* 0x000004f000007944 */ /* 0x000fea0003c00000 */
[----:B-1----:R-:W-:Y:S01]  /*0790*/  MOV R11, R7 ;  /* 0x00000007000b7202 */ /* 0x002fe20000000f00 */
[----:B------:R-:W-:Y:S05]  /*07a0*/  BRA `(.L_x_48) ;  /* 0x0000004000007947 */ /* 0x000fea0003800000 */
.L_x_47:
[----:B------:R-:W0:Y:S02]  /*07b0*/  MUFU.RCP R11, R0 ;  /* 0x00000000000b7308 */ /* 0x000e240000001000 */
[----:B0-----:R-:W-:-:S04]  /*07c0*/  FFMA R7, R11, R0, -1 ;  /* 0xbf8000000b077423 */ /* 0x001fc80000000000 */
[----:B------:R-:W-:-:S04]  /*07d0*/  FADD.FTZ R8, -R7, -RZ ;  /* 0x800000ff07087221 */ /* 0x000fc80000010100 */
[----:B------:R-:W-:-:S01]  /*07e0*/  FFMA R11, R11, R8, R11 ;  /* 0x000000080b0b7223 */ /* 0x000fc2000000000b */
.L_x_48:
        /* <DEDUP_REMOVED lines=73> */
        .weak           $fused_layer_norm_cast1_n_1_to_256__kernel$__cuda_sm20_rcp_rn_f32_slowpath
        .type           $fused_layer_norm_cast1_n_1_to_256__kernel$__cuda_sm20_rcp_rn_f32_slowpath,@function
        .size           $fused_layer_norm_cast1_n_1_to_256__kernel$__cuda_sm20_rcp_rn_f32_slowpath,($fused_layer_norm_cast1_n_1_to_256__kernel$__cuda_sm20_sqrt_rn_f32_slowpath - $fused_layer_norm_cast1_n_1_to_256__kernel$__cuda_sm20_rcp_rn_f32_slowpath)
$fused_layer_norm_cast1_n_1_to_256__kernel$__cuda_sm20_rcp_rn_f32_slowpath:
        /* <DEDUP_REMOVED lines=15> */
.L_x_49:
        /* <DEDUP_REMOVED lines=33> */
.L_x_51:
[----:B------:R0:W1:Y:S02]  /*0f80*/  MUFU.RCP R7, R0 ;  /* 0x0000000000077308 */ /* 0x0000640000001000 */
.L_x_50:
[----:B------:R-:W-:Y:S02]  /*0f90*/  MOV R8, R12 ;  /* 0x0000000c00087202 */ /* 0x000fe40000000f00 */
[----:B------:R-:W-:-:S04]  /*0fa0*/  MOV R9, 0x0 ;  /* 0x0000000000097802 */ /* 0x000fc80000000f00 */
[----:B------:R-:W-:Y:S05]  /*0fb0*/  RET.REL.NODEC R8 `(fused_layer_norm_cast1_n_1_to_256__kernel) ;  /* 0xfffff04008007950 */ /* 0x000fea0003c3ffff */
        .weak           $fused_layer_norm_cast1_n_1_to_256__kernel$__cuda_sm20_sqrt_rn_f32_slowpath
        .type           $fused_layer_norm_cast1_n_1_to_256__kernel$__cuda_sm20_sqrt_rn_f32_slowpath,@function
        .size           $fused_layer_norm_cast1_n_1_to_256__kernel$__cuda_sm20_sqrt_rn_f32_slowpath,(.L_x_65 - $fused_layer_norm_cast1_n_1_to_256__kernel$__cuda_sm20_sqrt_rn_f32_slowpath)
$fused_layer_norm_cast1_n_1_to_256__kernel$__cuda_sm20_sqrt_rn_f32_slowpath:
        /* <DEDUP_REMOVED lines=20> */
.L_x_52:
[----:B------:R-:W-:Y:S02]  /*1100*/  MOV R8, R10 ;  /* 0x0000000a00087202 */ /* 0x000fe40000000f00 */
[----:B------:R-:W-:-:S04]  /*1110*/  MOV R9, 0x0 ;  /* 0x0000000000097802 */ /* 0x000fc80000000f00 */
[----:B------:R-:W-:Y:S05]  /*1120*/  RET.REL.NODEC R8 `(fused_layer_norm_cast1_n_1_to_256__kernel) ;  /* 0xffffeed008007950 */ /* 0x000fea0003c3ffff */
.L_x_53:
        /* <DEDUP_REMOVED lines=13> */
.L_x_65:


//--------------------- .nv.shared.fused_layer_norm_cast1_n_3073_to_4096__kernel --------------------------
	.section	.nv.shared.fused_layer_norm_cast1_n_3073_to_4096__kernel,"aw",@nobits
	.align	16
.nv.shared.fused_layer_norm_cast1_n_3073_to_4096__kernel:
	.zero		144


//--------------------- .nv.shared.fused_layer_norm_cast1_n_2817_to_3072__kernel --------------------------
	.section	.nv.shared.fused_layer_norm_cast1_n_2817_to_3072__kernel,"aw",@nobits
	.align	16
.nv.shared.fused_layer_norm_cast1_n_2817_to_3072__kernel:
	.zero		64


//--------------------- .nv.shared.fused_layer_norm_cast1_n_1281_to_2816__kernel --------------------------
	.section	.nv.shared.fused_layer_norm_cast1_n_1281_to_2816__kernel,"aw",@nobits
	.align	16
.nv.shared.fused_layer_norm_cast1_n_1281_to_2816__kernel:
	.zero		144


//--------------------- .nv.shared.fused_layer_norm_cast1_n_513_to_1280__kernel --------------------------
	.section	.nv.shared.fused_layer_norm_cast1_n_513_to_1280__kernel,"aw",@nobits
	.align	16
.nv.shared.fused_layer_norm_cast1_n_513_to_1280__kernel:
	.zero		96


//--------------------- .nv.shared.fused_layer_norm_cast1_n_257_to_512__kernel --------------------------
	.section	.nv.shared.fused_layer_norm_cast1_n_257_to_512__kernel,"aw",@nobits
	.align	16
.nv.shared.fused_layer_norm_cast1_n_257_to_512__kernel:
	.zero		48


//--------------------- .nv.shared.fused_layer_norm_cast1_n_1_to_256__kernel --------------------------
	.section	.nv.shared.fused_layer_norm_cast1_n_1_to_256__kernel,"aw",@nobits
	.align	16
.nv.shared.fused_layer_norm_cast1_n_1_to_256__kernel:
	.zero		96
